// auto-generated by cutlass_sweep.gemm — config: {"arch": "sm_90", "cluster_m": 1, "cluster_n": 8, "dtype": "bf16", "dtype_b": "bf16", "layout": "nt", "stages": 0, "tile_k": 128, "tile_m": 64, "tile_n": 64}
#include "cutlass/cutlass.h"
#include "cutlass/gemm/collective/collective_builder.hpp"
#include "cutlass/gemm/device/gemm_universal_adapter.h"
#include "cutlass/gemm/kernel/gemm_universal.hpp"
#include "cutlass/epilogue/collective/collective_builder.hpp"

using ElemA = cutlass::bfloat16_t;
using ElemB = cutlass::bfloat16_t;
using ElemCD = cutlass::bfloat16_t;
using Acc  = float;
using TileShape    = cute::Shape<cute::_64, cute::_64, cute::_128>;
using ClusterShape = cute::Shape<cute::_1, cute::_8, cute::_1>;

using CollectiveEpilogue = typename cutlass::epilogue::collective::CollectiveBuilder<
    cutlass::arch::Sm90, cutlass::arch::OpClassTensorOp,
    TileShape, ClusterShape,
    cutlass::epilogue::collective::EpilogueTileAuto,
    Acc, Acc,
    ElemCD, cutlass::layout::RowMajor, 128 / cutlass::sizeof_bits<ElemCD>::value,
    ElemCD, cutlass::layout::RowMajor, 128 / cutlass::sizeof_bits<ElemCD>::value,
    cutlass::epilogue::collective::EpilogueScheduleAuto
  >::CollectiveOp;

using CollectiveMainloop = typename cutlass::gemm::collective::CollectiveBuilder<
    cutlass::arch::Sm90, cutlass::arch::OpClassTensorOp,
    ElemA, cutlass::layout::RowMajor, 128 / cutlass::sizeof_bits<ElemA>::value,
    ElemB, cutlass::layout::ColumnMajor, 128 / cutlass::sizeof_bits<ElemB>::value,
    Acc,
    TileShape, ClusterShape,
    cutlass::gemm::collective::StageCountAutoCarveout<static_cast<int>(sizeof(typename CollectiveEpilogue::SharedStorage))>,
    cutlass::gemm::collective::KernelScheduleAuto
  >::CollectiveOp;

using GemmKernel = cutlass::gemm::kernel::GemmUniversal<
    cute::Shape<int,int,int,int>,
    CollectiveMainloop,
    CollectiveEpilogue
>;
using Gemm = cutlass::gemm::device::GemmUniversalAdapter<GemmKernel>;

// Force the device kernel symbol into the cubin without needing a host main.
auto* _anchor = &cutlass::device_kernel<GemmKernel>;


// ===== COMPILED SASS (sm_90a) =====

	.target	sm_90a

	.elftype	@"ET_EXEC"


//--------------------- .note.nv.tkinfo           --------------------------
	.section	.note.nv.tkinfo,"",@"SHT_NOTE"
	.sectionflags	@"SHF_NOTE_NV_TKINFO"
	.tkinfo
        /*0018*/ 	.word	0x00000002
        /*0030*/ 	.string	""
        /*0030*/ 	.string	"ptxas"
        /*0030*/ 	.string	"Cuda compilation tools, release 13.0, V13.0.88"
        /*0030*/ 	.string	"Build cuda_13.0.r13.0/compiler.36424714_0"
        /*0030*/ 	.string	"-arch sm_90a -m 64 "



//--------------------- .note.nv.cuinfo           --------------------------
	.section	.note.nv.cuinfo,"",@"SHT_NOTE"
	.sectionflags	@"SHF_NOTE_NV_CUINFO"
        /*0018*/ 	.short	0x0002
        /*001a*/ 	.short	0x005a
        /*001c*/ 	.short	0x0082
	.zero		2


//--------------------- .nv.info                  --------------------------
	.section	.nv.info,"",@"SHT_CUDA_INFO"
	.align	4


	//----- nvinfo : EIATTR_REGCOUNT
	.align		4
        /*0000*/ 	.byte	0x04, 0x2f
        /*0002*/ 	.short	(.L_15 - .L_14)
	.align		4
.L_14:
        /*0004*/ 	.word	index@(_ZN7cutlass13device_kernelINS_4gemm6kernel13GemmUniversalIN4cute5tupleIJiiiiEEENS1_10collective13CollectiveMmaINS1_34MainloopSm90TmaGmmaWarpSpecializedILi7ENS5_IJNS4_1CILi1EEENSA_ILi8EEESB_EEENS1_32KernelTmaWarpSpecializedPingpongEEENS5_IJNSA_ILi64EEESG_NSA_ILi128EEEEEENS_10bfloat16_tENS5_IJlSB_lEEESJ_SK_NS4_8TiledMMAINS4_8MMA_AtomIJNS4_4SM904GMMA27MMA_64x64x16_F32BF16BF16_SSILNSO_5MajorE0ELSQ_0ELNSO_7ScaleInE1ELSR_1EEEEEENS4_6LayoutINS5_IJSB_SB_SB_EEENS5_IJNSA_ILi0EEESW_SW_EEEEENS5_IJNS4_10UnderscoreESZ_SZ_EEEEENS4_23SM90_TMA_LOAD_MULTICASTENS4_14ComposedLayoutINS4_7SwizzleILi3ELi4ELi3EEENS4_18smem_ptr_flag_bitsILi16EEENSU_INS5_IJSC_SG_EEENS5_IJSG_SB_EEEEEEEvNS4_8identityENS4_13SM90_TMA_LOADES1B_vS1C_EENS_8epilogue10collective6detail29Sm90TmaWarpSpecializedAdapterINS1G_15DefaultEpilogueISJ_SK_SK_NS1F_6thread17LinearCombinationISJ_Li1EffLNS1K_9ScaleType4KindE0ELNS_15FloatRoundStyleE2ESJ_EENS1_15EpilogueDefaultEEEEEvvEEEEvNT_6ParamsE)
        /*0008*/ 	.word	0x000000a8


	//----- nvinfo : EIATTR_FRAME_SIZE
	.align		4
.L_15:
        /*000c*/ 	.byte	0x04, 0x11
        /*000e*/ 	.short	(.L_17 - .L_16)
	.align		4
.L_16:
        /*0010*/ 	.word	index@(_ZN7cutlass13device_kernelINS_4gemm6kernel13GemmUniversalIN4cute5tupleIJiiiiEEENS1_10collective13CollectiveMmaINS1_34MainloopSm90TmaGmmaWarpSpecializedILi7ENS5_IJNS4_1CILi1EEENSA_ILi8EEESB_EEENS1_32KernelTmaWarpSpecializedPingpongEEENS5_IJNSA_ILi64EEESG_NSA_ILi128EEEEEENS_10bfloat16_tENS5_IJlSB_lEEESJ_SK_NS4_8TiledMMAINS4_8MMA_AtomIJNS4_4SM904GMMA27MMA_64x64x16_F32BF16BF16_SSILNSO_5MajorE0ELSQ_0ELNSO_7ScaleInE1ELSR_1EEEEEENS4_6LayoutINS5_IJSB_SB_SB_EEENS5_IJNSA_ILi0EEESW_SW_EEEEENS5_IJNS4_10UnderscoreESZ_SZ_EEEEENS4_23SM90_TMA_LOAD_MULTICASTENS4_14ComposedLayoutINS4_7SwizzleILi3ELi4ELi3EEENS4_18smem_ptr_flag_bitsILi16EEENSU_INS5_IJSC_SG_EEENS5_IJSG_SB_EEEEEEEvNS4_8identityENS4_13SM90_TMA_LOADES1B_vS1C_EENS_8epilogue10collective6detail29Sm90TmaWarpSpecializedAdapterINS1G_15DefaultEpilogueISJ_SK_SK_NS1F_6thread17LinearCombinationISJ_Li1EffLNS1K_9ScaleType4KindE0ELNS_15FloatRoundStyleE2ESJ_EENS1_15EpilogueDefaultEEEEEvvEEEEvNT_6ParamsE)
        /*0014*/ 	.word	0x00000008


	//----- nvinfo : EIATTR_MIN_STACK_SIZE
	.align		4
.L_17:
        /*0018*/ 	.byte	0x04, 0x12
        /*001a*/ 	.short	(.L_19 - .L_18)
	.align		4
.L_18:
        /*001c*/ 	.word	index@(_ZN7cutlass13device_kernelINS_4gemm6kernel13GemmUniversalIN4cute5tupleIJiiiiEEENS1_10collective13CollectiveMmaINS1_34MainloopSm90TmaGmmaWarpSpecializedILi7ENS5_IJNS4_1CILi1EEENSA_ILi8EEESB_EEENS1_32KernelTmaWarpSpecializedPingpongEEENS5_IJNSA_ILi64EEESG_NSA_ILi128EEEEEENS_10bfloat16_tENS5_IJlSB_lEEESJ_SK_NS4_8TiledMMAINS4_8MMA_AtomIJNS4_4SM904GMMA27MMA_64x64x16_F32BF16BF16_SSILNSO_5MajorE0ELSQ_0ELNSO_7ScaleInE1ELSR_1EEEEEENS4_6LayoutINS5_IJSB_SB_SB_EEENS5_IJNSA_ILi0EEESW_SW_EEEEENS5_IJNS4_10UnderscoreESZ_SZ_EEEEENS4_23SM90_TMA_LOAD_MULTICASTENS4_14ComposedLayoutINS4_7SwizzleILi3ELi4ELi3EEENS4_18smem_ptr_flag_bitsILi16EEENSU_INS5_IJSC_SG_EEENS5_IJSG_SB_EEEEEEEvNS4_8identityENS4_13SM90_TMA_LOADES1B_vS1C_EENS_8epilogue10collective6detail29Sm90TmaWarpSpecializedAdapterINS1G_15DefaultEpilogueISJ_SK_SK_NS1F_6thread17LinearCombinationISJ_Li1EffLNS1K_9ScaleType4KindE0ELNS_15FloatRoundStyleE2ESJ_EENS1_15EpilogueDefaultEEEEEvvEEEEvNT_6ParamsE)
        /*0020*/ 	.word	0x00000008
.L_19:


//--------------------- .nv.compat                --------------------------
	.section	.nv.compat,"",@"SHT_CUDA_COMPAT_INFO"
	.align	4
        /*0000*/ 	.byte	0x02, 0x09, 0x01, 0x00, 0x02, 0x02, 0x04, 0x00, 0x02, 0x05, 0x05, 0x00, 0x03, 0x07, 0x01, 0x01
        /*0010*/ 	.byte	0x02, 0x03, 0x01, 0x00, 0x02, 0x06, 0x01, 0x00, 0x04, 0x0b, 0x08, 0x00, 0x00, 0x00, 0x00, 0x00
        /*0020*/ 	.byte	0x00, 0x00, 0x00, 0x00


//--------------------- .nv.info._ZN7cutlass13device_kernelINS_4gemm6kernel13GemmUniversalIN4cute5tupleIJiiiiEEENS1_10collective13CollectiveMmaINS1_34MainloopSm90TmaGmmaWarpSpecializedILi7ENS5_IJNS4_1CILi1EEENSA_ILi8EEESB_EEENS1_32KernelTmaWarpSpecializedPingpongEEENS5_IJNSA_ILi64EEESG_NSA_ILi128EEEEEENS_10bfloat16_tENS5_IJlSB_lEEESJ_SK_NS4_8TiledMMAINS4_8MMA_AtomIJNS4_4SM904GMMA27MMA_64x64x16_F32BF16BF16_SSILNSO_5MajorE0ELSQ_0ELNSO_7ScaleInE1ELSR_1EEEEEENS4_6LayoutINS5_IJSB_SB_SB_EEENS5_IJNSA_ILi0EEESW_SW_EEEEENS5_IJNS4_10UnderscoreESZ_SZ_EEEEENS4_23SM90_TMA_LOAD_MULTICASTENS4_14ComposedLayoutINS4_7SwizzleILi3ELi4ELi3EEENS4_18smem_ptr_flag_bitsILi16EEENSU_INS5_IJSC_SG_EEENS5_IJSG_SB_EEEEEEEvNS4_8identityENS4_13SM90_TMA_LOADES1B_vS1C_EENS_8epilogue10collective6detail29Sm90TmaWarpSpecializedAdapterINS1G_15DefaultEpilogueISJ_SK_SK_NS1F_6thread17LinearCombinationISJ_Li1EffLNS1K_9ScaleType4KindE0ELNS_15FloatRoundStyleE2ESJ_EENS1_15EpilogueDefaultEEEEEvvEEEEvNT_6ParamsE --------------------------
	.section	.nv.info._ZN7cutlass13device_kernelINS_4gemm6kernel13GemmUniversalIN4cute5tupleIJiiiiEEENS1_10collective13CollectiveMmaINS1_34MainloopSm90TmaGmmaWarpSpecializedILi7ENS5_IJNS4_1CILi1EEENSA_ILi8EEESB_EEENS1_32KernelTmaWarpSpecializedPingpongEEENS5_IJNSA_ILi64EEESG_NSA_ILi128EEEEEENS_10bfloat16_tENS5_IJlSB_lEEESJ_SK_NS4_8TiledMMAINS4_8MMA_AtomIJNS4_4SM904GMMA27MMA_64x64x16_F32BF16BF16_SSILNSO_5MajorE0ELSQ_0ELNSO_7ScaleInE1ELSR_1EEEEEENS4_6LayoutINS5_IJSB_SB_SB_EEENS5_IJNSA_ILi0EEESW_SW_EEEEENS5_IJNS4_10UnderscoreESZ_SZ_EEEEENS4_23SM90_TMA_LOAD_MULTICASTENS4_14ComposedLayoutINS4_7SwizzleILi3ELi4ELi3EEENS4_18smem_ptr_flag_bitsILi16EEENSU_INS5_IJSC_SG_EEENS5_IJSG_SB_EEEEEEEvNS4_8identityENS4_13SM90_TMA_LOADES1B_vS1C_EENS_8epilogue10collective6detail29Sm90TmaWarpSpecializedAdapterINS1G_15DefaultEpilogueISJ_SK_SK_NS1F_6thread17LinearCombinationISJ_Li1EffLNS1K_9ScaleType4KindE0ELNS_15FloatRoundStyleE2ESJ_EENS1_15EpilogueDefaultEEEEEvvEEEEvNT_6ParamsE,"",@"SHT_CUDA_INFO"
	.sectionflags	@""
	.align	4


	//----- nvinfo : EIATTR_CUDA_API_VERSION
	.align		4
        /*0000*/ 	.byte	0x04, 0x37
        /*0002*/ 	.short	(.L_21 - .L_20)
.L_20:
        /*0004*/ 	.word	0x00000082


	//----- nvinfo : EIATTR_KPARAM_INFO
	.align		4
.L_21:
        /*0008*/ 	.byte	0x04, 0x17
        /*000a*/ 	.short	(.L_23 - .L_22)
.L_22:
        /*000c*/ 	.word	0x00000000
        /*0010*/ 	.short	0x0000
        /*0012*/ 	.short	0x0070
        /*0014*/ 	.byte	0x00, 0xf0, 0x01, 0x10


	//----- nvinfo : EIATTR_SPARSE_MMA_MASK
	.align		4
.L_23:
        /*0018*/ 	.byte	0x03, 0x50
        /*001a*/ 	.short	0x0000


	//----- nvinfo : EIATTR_MAXREG_COUNT
	.align		4
        /*001c*/ 	.byte	0x03, 0x1b
        /*001e*/ 	.short	0x00a8


	//----- nvinfo : EIATTR_NUM_BARRIERS
	.align		4
        /*0020*/ 	.byte	0x02, 0x4c
        /*0022*/ 	.byte	0x01
	.zero		1


	//----- nvinfo : EIATTR_EXTERNS
	.align		4
        /*0024*/ 	.byte	0x04, 0x0f
        /*0026*/ 	.short	(.L_25 - .L_24)


	//   ....[0]....
	.align		4
.L_24:
        /*0028*/ 	.word	index@(__assertfail)


	//----- nvinfo : EIATTR_ANNOTATIONS
	.align		4
.L_25:
        /*002c*/ 	.byte	0x04, 0x55
        /*002e*/ 	.short	(.L_27 - .L_26)


	//   ....[0]....
.L_26:
        /*0030*/ 	.word	0x00000001
        /*0034*/ 	.byte	0xa0, 0x0d, 0x00, 0x00, 0x01, 0x00, 0x00, 0x00, 0x70, 0x14, 0x00, 0x00, 0x01, 0x00, 0x00, 0x00
        /*0044*/ 	.byte	0x30, 0x49, 0x00, 0x00, 0x01, 0x00, 0x00, 0x00, 0x40, 0x56, 0x00, 0x00


	//----- nvinfo : EIATTR_MERCURY_ISA_VERSION
	.align		4
.L_27:
        /*0050*/ 	.byte	0x03, 0x5f
        /*0052*/ 	.short	0x0101


	//----- nvinfo : EIATTR_INT_WARP_WIDE_INSTR_OFFSETS
	.align		4
        /*0054*/ 	.byte	0x04, 0x31
        /*0056*/ 	.short	(.L_29 - .L_28)


	//   ....[0]....
.L_28:
        /*0058*/ 	.word	0x00000560


	//   ....[1]....
        /*005c*/ 	.word	0x000005a0


	//   ....[2]....
        /*0060*/ 	.word	0x000006d0


	//   ....[3]....
        /*0064*/ 	.word	0x000006e0


	//   ....[4]....
        /*0068*/ 	.word	0x000006f0


	//   ....[5]....
        /*006c*/ 	.word	0x00000700


	//   ....[6]....
        /*0070*/ 	.word	0x000007c0


	//   ....[7]....
        /*0074*/ 	.word	0x00000800


	//----- nvinfo : EIATTR_COOP_GROUP_MASK_REGIDS
	.align		4
.L_29:
        /*0078*/ 	.byte	0x04, 0x29
        /*007a*/ 	.short	(.L_31 - .L_30)


	//   ....[0]....
.L_30:
        /*007c*/ 	.word	0xffffffff


	//   ....[1]....
        /*0080*/ 	.word	0xffffffff


	//   ....[2]....
        /*0084*/ 	.word	0xffffffff


	//   ....[3]....
        /*0088*/ 	.word	0xffffffff


	//   ....[4]....
        /*008c*/ 	.word	0xffffffff


	//   ....[5]....
        /*0090*/ 	.word	0xffffffff


	//   ....[6]....
        /*0094*/ 	.word	0xffffffff


	//----- nvinfo : EIATTR_COOP_GROUP_INSTR_OFFSETS
	.align		4
.L_31:
        /*0098*/ 	.byte	0x04, 0x28
        /*009a*/ 	.short	(.L_33 - .L_32)


	//   ....[0]....
.L_32:
        /*009c*/ 	.word	0x00000070


	//   ....[1]....
        /*00a0*/ 	.word	0x00000080


	//   ....[2]....
        /*00a4*/ 	.word	0x00000140


	//   ....[3]....
        /*00a8*/ 	.word	0x00000340


	//   ....[4]....
        /*00ac*/ 	.word	0x00000380


	//   ....[5]....
        /*00b0*/ 	.word	0x00000410


	//   ....[6]....
        /*00b4*/ 	.word	0x00000950


	//----- nvinfo : EIATTR_REG_RECONFIG
	.align		4
.L_33:
        /*00b8*/ 	.byte	0x01, 0x54
	.zero		2


	//----- nvinfo : EIATTR_SYSCALL_OFFSETS
	.align		4
        /*00bc*/ 	.byte	0x04, 0x46
        /*00be*/ 	.short	(.L_35 - .L_34)


	//   ....[0]....
.L_34:
        /*00c0*/ 	.word	0x00001960


	//----- nvinfo : EIATTR_MBARRIER_INSTR_OFFSETS
	.align		4
.L_35:
        /*00c4*/ 	.byte	0x04, 0x39
        /*00c6*/ 	.short	(.L_37 - .L_36)


	//   ....[0]....
.L_36:
        /*00c8*/ 	.word	0x00000250
        /*00cc*/ 	.word	0x000000ff
        /*00d0*/ 	.word	0x00000000
        /*00d4*/ 	.short	0x0100
        /*00d6*/ 	.byte	0x08
	.zero		1


	//   ....[1]....
        /*00d8*/ 	.word	0x00000260
        /*00dc*/ 	.word	0x000000ff
        /*00e0*/ 	.word	0x00000038
        /*00e4*/ 	.short	0x0100
        /*00e6*/ 	.byte	0x08
	.zero		1


	//   ....[2]....
        /*00e8*/ 	.word	0x00000270
        /*00ec*/ 	.word	0x000000ff
        /*00f0*/ 	.word	0x00000008
        /*00f4*/ 	.short	0x0100
        /*00f6*/ 	.byte	0x08
	.zero		1


	//   ....[3]....
        /*00f8*/ 	.word	0x00000280
        /*00fc*/ 	.word	0x000000ff
        /*0100*/ 	.word	0x00000040
        /*0104*/ 	.short	0x0100
        /*0106*/ 	.byte	0x08
	.zero		1


	//   ....[4]....
        /*0108*/ 	.word	0x00000290
        /*010c*/ 	.word	0x000000ff
        /*0110*/ 	.word	0x00000010
        /*0114*/ 	.short	0x0100
        /*0116*/ 	.byte	0x08
	.zero		1


	//   ....[5]....
        /*0118*/ 	.word	0x000002a0
        /*011c*/ 	.word	0x000000ff
        /*0120*/ 	.word	0x00000048
        /*0124*/ 	.short	0x0100
        /*0126*/ 	.byte	0x08
	.zero		1


	//   ....[6]....
        /*0128*/ 	.word	0x000002b0
        /*012c*/ 	.word	0x000000ff
        /*0130*/ 	.word	0x00000018
        /*0134*/ 	.short	0x0100
        /*0136*/ 	.byte	0x08
	.zero		1


	//   ....[7]....
        /*0138*/ 	.word	0x000002c0
        /*013c*/ 	.word	0x000000ff
        /*0140*/ 	.word	0x00000050
        /*0144*/ 	.short	0x0100
        /*0146*/ 	.byte	0x08
	.zero		1


	//   ....[8]....
        /*0148*/ 	.word	0x000002d0
        /*014c*/ 	.word	0x000000ff
        /*0150*/ 	.word	0x00000020
        /*0154*/ 	.short	0x0100
        /*0156*/ 	.byte	0x08
	.zero		1


	//   ....[9]....
        /*0158*/ 	.word	0x000002e0
        /*015c*/ 	.word	0x000000ff
        /*0160*/ 	.word	0x00000058
        /*0164*/ 	.short	0x0100
        /*0166*/ 	.byte	0x08
	.zero		1


	//   ....[10]....
        /*0168*/ 	.word	0x000002f0
        /*016c*/ 	.word	0x000000ff
        /*0170*/ 	.word	0x00000028
        /*0174*/ 	.short	0x0100
        /*0176*/ 	.byte	0x08
	.zero		1


	//   ....[11]....
        /*0178*/ 	.word	0x00000300
        /*017c*/ 	.word	0x000000ff
        /*0180*/ 	.word	0x00000060
        /*0184*/ 	.short	0x0100
        /*0186*/ 	.byte	0x08
	.zero		1


	//   ....[12]....
        /*0188*/ 	.word	0x00000310
        /*018c*/ 	.word	0x000000ff
        /*0190*/ 	.word	0x00000030
        /*0194*/ 	.short	0x0100
        /*0196*/ 	.byte	0x08
	.zero		1


	//   ....[13]....
        /*0198*/ 	.word	0x00000320
        /*019c*/ 	.word	0x000000ff
        /*01a0*/ 	.word	0x00000068
        /*01a4*/ 	.short	0x0100
        /*01a6*/ 	.byte	0x08
	.zero		1


	//   ....[14]....
        /*01a8*/ 	.word	0x00000830
        /*01ac*/ 	.word	0x000000ff
        /*01b0*/ 	.word	0x000000a0
        /*01b4*/ 	.short	0x0100
        /*01b6*/ 	.byte	0x08
	.zero		1


	//   ....[15]....
        /*01b8*/ 	.word	0x000008b0
        /*01bc*/ 	.word	0x000000ff
        /*01c0*/ 	.word	0x000000a8
        /*01c4*/ 	.short	0x0100
        /*01c6*/ 	.byte	0x08
	.zero		1


	//   ....[16]....
        /*01c8*/ 	.word	0x000008d0
        /*01cc*/ 	.word	0x000000ff
        /*01d0*/ 	.word	0x00000080
        /*01d4*/ 	.short	0x0100
        /*01d6*/ 	.byte	0x09
	.zero		1


	//   ....[17]....
        /*01d8*/ 	.word	0x000008e0
        /*01dc*/ 	.word	0x000000ff
        /*01e0*/ 	.word	0x00000088
        /*01e4*/ 	.short	0x0100
        /*01e6*/ 	.byte	0x09
	.zero		1


	//   ....[18]....
        /*01e8*/ 	.word	0x000008f0
        /*01ec*/ 	.word	0x000000ff
        /*01f0*/ 	.word	0x00000090
        /*01f4*/ 	.short	0x0100
        /*01f6*/ 	.byte	0x09
	.zero		1


	//   ....[19]....
        /*01f8*/ 	.word	0x00000900
        /*01fc*/ 	.word	0x000000ff
        /*0200*/ 	.word	0x00000098
        /*0204*/ 	.short	0x0100
        /*0206*/ 	.byte	0x09
	.zero		1


	//   ....[20]....
        /*0208*/ 	.word	0x00001820
        /*020c*/ 	.word	0x000000ff
        /*0210*/ 	.word	0xfffffff8
        /*0214*/ 	.short	0x010a
        /*0216*/ 	.byte	0x2b
	.zero		1


	//   ....[21]....
        /*0218*/ 	.word	0x000019e0
        /*021c*/ 	.word	0x00000003
        /*0220*/ 	.word	0x00000000
        /*0224*/ 	.short	0x010a
        /*0226*/ 	.byte	0x3f
	.zero		1


	//   ....[22]....
        /*0228*/ 	.word	0x00001a20
        /*022c*/ 	.word	0x00000003
        /*0230*/ 	.word	0x00000000
        /*0234*/ 	.short	0x010a
        /*0236*/ 	.byte	0x3f
	.zero		1


	//   ....[23]....
        /*0238*/ 	.word	0x00001ee0
        /*023c*/ 	.word	0x000000ff
        /*0240*/ 	.word	0x00000000
        /*0244*/ 	.short	0x010a
        /*0246*/ 	.byte	0x04
	.zero		1


	//   ....[24]....
        /*0248*/ 	.word	0x00001f20
        /*024c*/ 	.word	0x000000ff
        /*0250*/ 	.word	0x00000000
        /*0254*/ 	.short	0x010a
        /*0256*/ 	.byte	0x04
	.zero		1


	//   ....[25]....
        /*0258*/ 	.word	0x00002340
        /*025c*/ 	.word	0x00000005
        /*0260*/ 	.word	0x00000000
        /*0264*/ 	.short	0x0101
        /*0266*/ 	.byte	0x3f
	.zero		1


	//   ....[26]....
        /*0268*/ 	.word	0x00002450
        /*026c*/ 	.word	0x00000003
        /*0270*/ 	.word	0x00000000
        /*0274*/ 	.short	0x0101
        /*0276*/ 	.byte	0x30
	.zero		1


	//   ....[27]....
        /*0278*/ 	.word	0x00002580
        /*027c*/ 	.word	0x00000000
        /*0280*/ 	.word	0x00000000
        /*0284*/ 	.short	0x0101
        /*0286*/ 	.byte	0x3f
	.zero		1


	//   ....[28]....
        /*0288*/ 	.word	0x00002600
        /*028c*/ 	.word	0x000000ff
        /*0290*/ 	.word	0x00000008
        /*0294*/ 	.short	0x010a
        /*0296*/ 	.byte	0x2b
	.zero		1


	//   ....[29]....
        /*0298*/ 	.word	0x00004970
        /*029c*/ 	.word	0x00000000
        /*02a0*/ 	.word	0x00000000
        /*02a4*/ 	.short	0x0101
        /*02a6*/ 	.byte	0x30
	.zero		1


	//   ....[30]....
        /*02a8*/ 	.word	0x000052c0
        /*02ac*/ 	.word	0x0000000e
        /*02b0*/ 	.word	0x00000038
        /*02b4*/ 	.short	0x010a
        /*02b6*/ 	.byte	0x3f
	.zero		1


	//   ....[31]....
        /*02b8*/ 	.word	0x000057e0
        /*02bc*/ 	.word	0x00000006
        /*02c0*/ 	.word	0x000000a8
        /*02c4*/ 	.short	0x0101
        /*02c6*/ 	.byte	0x3f
	.zero		1


	//   ....[32]....
        /*02c8*/ 	.word	0x00005eb0
        /*02cc*/ 	.word	0x00000007
        /*02d0*/ 	.word	0x00000000
        /*02d4*/ 	.short	0x010a
        /*02d6*/ 	.byte	0x3f
	.zero		1


	//   ....[33]....
        /*02d8*/ 	.word	0x00005f30
        /*02dc*/ 	.word	0x00000006
        /*02e0*/ 	.word	0x00000000
        /*02e4*/ 	.short	0x010a
        /*02e6*/ 	.byte	0x3f
	.zero		1


	//   ....[34]....
        /*02e8*/ 	.word	0x00005fc0
        /*02ec*/ 	.word	0x00000007
        /*02f0*/ 	.word	0x00000000
        /*02f4*/ 	.short	0x010a
        /*02f6*/ 	.byte	0x3f
	.zero		1


	//   ....[35]....
        /*02f8*/ 	.word	0x00006050
        /*02fc*/ 	.word	0x00000006
        /*0300*/ 	.word	0x00000000
        /*0304*/ 	.short	0x010a
        /*0306*/ 	.byte	0x3f
	.zero		1


	//   ....[36]....
        /*0308*/ 	.word	0x000060e0
        /*030c*/ 	.word	0x00000007
        /*0310*/ 	.word	0x00000000
        /*0314*/ 	.short	0x010a
        /*0316*/ 	.byte	0x3f
	.zero		1


	//   ....[37]....
        /*0318*/ 	.word	0x00006170
        /*031c*/ 	.word	0x00000006
        /*0320*/ 	.word	0x00000000
        /*0324*/ 	.short	0x010a
        /*0326*/ 	.byte	0x3f
	.zero		1


	//   ....[38]....
        /*0328*/ 	.word	0x00006200
        /*032c*/ 	.word	0x00000005
        /*0330*/ 	.word	0x00000000
        /*0334*/ 	.short	0x010a
        /*0336*/ 	.byte	0x3f
	.zero		1


	//   ....[39]....
        /*0338*/ 	.word	0x00006270
        /*033c*/ 	.word	0x00000003
        /*0340*/ 	.word	0xfffffff8
        /*0344*/ 	.short	0x010a
        /*0346*/ 	.byte	0x3f
	.zero		1


	//   ....[40]....
        /*0348*/ 	.word	0x000062c0
        /*034c*/ 	.word	0x00000003
        /*0350*/ 	.word	0x00000000
        /*0354*/ 	.short	0x010a
        /*0356*/ 	.byte	0x3f
	.zero		1


	//   ....[41]....
        /*0358*/ 	.word	0x00006320
        /*035c*/ 	.word	0x00000005
        /*0360*/ 	.word	0x00000000
        /*0364*/ 	.short	0x010a
        /*0366*/ 	.byte	0x3f
	.zero		1


	//   ....[42]....
        /*0368*/ 	.word	0x00006380
        /*036c*/ 	.word	0x00000003
        /*0370*/ 	.word	0x00000008
        /*0374*/ 	.short	0x010a
        /*0376*/ 	.byte	0x3f
	.zero		1


	//   ....[43]....
        /*0378*/ 	.word	0x00006450
        /*037c*/ 	.word	0x0000000e
        /*0380*/ 	.word	0x00000038
        /*0384*/ 	.short	0x010a
        /*0386*/ 	.byte	0x3f
	.zero		1


	//   ....[44]....
        /*0388*/ 	.word	0x00006520
        /*038c*/ 	.word	0x00000007
        /*0390*/ 	.word	0x00000000
        /*0394*/ 	.short	0x010a
        /*0396*/ 	.byte	0x3f
	.zero		1


	//   ....[45]....
        /*0398*/ 	.word	0x00006570
        /*039c*/ 	.word	0x00000006
        /*03a0*/ 	.word	0x00000000
        /*03a4*/ 	.short	0x010a
        /*03a6*/ 	.byte	0x3f
	.zero		1


	//   ....[46]....
        /*03a8*/ 	.word	0x000065c0
        /*03ac*/ 	.word	0x00000007
        /*03b0*/ 	.word	0x00000000
        /*03b4*/ 	.short	0x010a
        /*03b6*/ 	.byte	0x3f
	.zero		1


	//   ....[47]....
        /*03b8*/ 	.word	0x00006610
        /*03bc*/ 	.word	0x00000006
        /*03c0*/ 	.word	0x00000000
        /*03c4*/ 	.short	0x010a
        /*03c6*/ 	.byte	0x3f
	.zero		1


	//   ....[48]....
        /*03c8*/ 	.word	0x00006660
        /*03cc*/ 	.word	0x00000007
        /*03d0*/ 	.word	0x00000000
        /*03d4*/ 	.short	0x010a
        /*03d6*/ 	.byte	0x3f
	.zero		1


	//   ....[49]....
        /*03d8*/ 	.word	0x000066b0
        /*03dc*/ 	.word	0x00000006
        /*03e0*/ 	.word	0x00000000
        /*03e4*/ 	.short	0x010a
        /*03e6*/ 	.byte	0x3f
	.zero		1


	//----- nvinfo : EIATTR_NUM_MBARRIERS
	.align		4
.L_37:
        /*03e8*/ 	.byte	0x03, 0x38
        /*03ea*/ 	.short	0x0014


	//----- nvinfo : EIATTR_EXIT_INSTR_OFFSETS
	.align		4
        /*03ec*/ 	.byte	0x04, 0x1c
        /*03ee*/ 	.short	(.L_39 - .L_38)


	//   ....[0]....
.L_38:
        /*03f0*/ 	.word	0x00001400


	//   ....[1]....
        /*03f4*/ 	.word	0x00001460


	//   ....[2]....
        /*03f8*/ 	.word	0x00004fb0


	//   ....[3]....
        /*03fc*/ 	.word	0x00004fe0


	//   ....[4]....
        /*0400*/ 	.word	0x00006250


	//----- nvinfo : EIATTR_MAX_THREADS
	.align		4
.L_39:
        /*0404*/ 	.byte	0x04, 0x05
        /*0406*/ 	.short	(.L_41 - .L_40)
.L_40:
        /*0408*/ 	.word	0x00000180
        /*040c*/ 	.word	0x00000001
        /*0410*/ 	.word	0x00000001


	//----- nvinfo : EIATTR_CRS_STACK_SIZE
	.align		4
.L_41:
        /*0414*/ 	.byte	0x04, 0x1e
        /*0416*/ 	.short	(.L_43 - .L_42)
.L_42:
        /*0418*/ 	.word	0x00000000


	//----- nvinfo : EIATTR_CBANK_PARAM_SIZE
	.align		4
.L_43:
        /*041c*/ 	.byte	0x03, 0x19
        /*041e*/ 	.short	0x0470


	//----- nvinfo : EIATTR_PARAM_CBANK
	.align		4
        /*0420*/ 	.byte	0x04, 0x0a
        /*0422*/ 	.short	(.L_45 - .L_44)
	.align		4
.L_44:
        /*0424*/ 	.word	index@(.nv.constant0._ZN7cutlass13device_kernelINS_4gemm6kernel13GemmUniversalIN4cute5tupleIJiiiiEEENS1_10collective13CollectiveMmaINS1_34MainloopSm90TmaGmmaWarpSpecializedILi7ENS5_IJNS4_1CILi1EEENSA_ILi8EEESB_EEENS1_32KernelTmaWarpSpecializedPingpongEEENS5_IJNSA_ILi64EEESG_NSA_ILi128EEEEEENS_10bfloat16_tENS5_IJlSB_lEEESJ_SK_NS4_8TiledMMAINS4_8MMA_AtomIJNS4_4SM904GMMA27MMA_64x64x16_F32BF16BF16_SSILNSO_5MajorE0ELSQ_0ELNSO_7ScaleInE1ELSR_1EEEEEENS4_6LayoutINS5_IJSB_SB_SB_EEENS5_IJNSA_ILi0EEESW_SW_EEEEENS5_IJNS4_10UnderscoreESZ_SZ_EEEEENS4_23SM90_TMA_LOAD_MULTICASTENS4_14ComposedLayoutINS4_7SwizzleILi3ELi4ELi3EEENS4_18smem_ptr_flag_bitsILi16EEENSU_INS5_IJSC_SG_EEENS5_IJSG_SB_EEEEEEEvNS4_8identityENS4_13SM90_TMA_LOADES1B_vS1C_EENS_8epilogue10collective6detail29Sm90TmaWarpSpecializedAdapterINS1G_15DefaultEpilogueISJ_SK_SK_NS1F_6thread17LinearCombinationISJ_Li1EffLNS1K_9ScaleType4KindE0ELNS_15FloatRoundStyleE2ESJ_EENS1_15EpilogueDefaultEEEEEvvEEEEvNT_6ParamsE)
        /*0428*/ 	.short	0x0210
        /*042a*/ 	.short	0x0470


	//----- nvinfo : EIATTR_SW_WAR
	.align		4
.L_45:
        /*042c*/ 	.byte	0x04, 0x36
        /*042e*/ 	.short	(.L_47 - .L_46)
.L_46:
        /*0430*/ 	.word	0x00000008
.L_47:


//--------------------- .nv.callgraph             --------------------------
	.section	.nv.callgraph,"",@"SHT_CUDA_CALLGRAPH"
	.align	4
	.sectionentsize	8
	.align		4
        /*0000*/ 	.word	0x00000000
	.align		4
        /*0004*/ 	.word	0xffffffff
	.align		4
        /*0008*/ 	.word	index@(_ZN7cutlass13device_kernelINS_4gemm6kernel13GemmUniversalIN4cute5tupleIJiiiiEEENS1_10collective13CollectiveMmaINS1_34MainloopSm90TmaGmmaWarpSpecializedILi7ENS5_IJNS4_1CILi1EEENSA_ILi8EEESB_EEENS1_32KernelTmaWarpSpecializedPingpongEEENS5_IJNSA_ILi64EEESG_NSA_ILi128EEEEEENS_10bfloat16_tENS5_IJlSB_lEEESJ_SK_NS4_8TiledMMAINS4_8MMA_AtomIJNS4_4SM904GMMA27MMA_64x64x16_F32BF16BF16_SSILNSO_5MajorE0ELSQ_0ELNSO_7ScaleInE1ELSR_1EEEEEENS4_6LayoutINS5_IJSB_SB_SB_EEENS5_IJNSA_ILi0EEESW_SW_EEEEENS5_IJNS4_10UnderscoreESZ_SZ_EEEEENS4_23SM90_TMA_LOAD_MULTICASTENS4_14ComposedLayoutINS4_7SwizzleILi3ELi4ELi3EEENS4_18smem_ptr_flag_bitsILi16EEENSU_INS5_IJSC_SG_EEENS5_IJSG_SB_EEEEEEEvNS4_8identityENS4_13SM90_TMA_LOADES1B_vS1C_EENS_8epilogue10collective6detail29Sm90TmaWarpSpecializedAdapterINS1G_15DefaultEpilogueISJ_SK_SK_NS1F_6thread17LinearCombinationISJ_Li1EffLNS1K_9ScaleType4KindE0ELNS_15FloatRoundStyleE2ESJ_EENS1_15EpilogueDefaultEEEEEvvEEEEvNT_6ParamsE)
	.align		4
        /*000c*/ 	.word	index@(__assertfail)
	.align		4
        /*0010*/ 	.word	0x00000000
	.align		4
        /*0014*/ 	.word	0xfffffffe
	.align		4
        /*0018*/ 	.word	0x00000000
	.align		4
        /*001c*/ 	.word	0xfffffffd
	.align		4
        /*0020*/ 	.word	0x00000000
	.align		4
        /*0024*/ 	.word	0xfffffffc


//--------------------- .nv.constant4             --------------------------
	.section	.nv.constant4,"a",@progbits
	.align	8
	.align		8
.nv.constant4:
        /*0000*/ 	.dword	__assertfail
	.align		8
        /*0008*/ 	.dword	__unnamed_1
	.align		8
        /*0010*/ 	.dword	_ZN40_INTERNAL_a3d38bb3_4_k_cu_4592ca93_188304cuda3std3__45__cpo5beginE
	.align		8
        /*0018*/ 	.dword	_ZN40_INTERNAL_a3d38bb3_4_k_cu_4592ca93_188304cuda3std3__45__cpo3endE
	.align		8
        /*0020*/ 	.dword	_ZN40_INTERNAL_a3d38bb3_4_k_cu_4592ca93_188304cuda3std3__45__cpo6cbeginE
	.align		8
        /*0028*/ 	.dword	_ZN40_INTERNAL_a3d38bb3_4_k_cu_4592ca93_188304cuda3std3__45__cpo4cendE
	.align		8
        /*0030*/ 	.dword	_ZN40_INTERNAL_a3d38bb3_4_k_cu_4592ca93_188304cuda3std3__442_GLOBAL__N__a3d38bb3_4_k_cu_4592ca93_188306ignoreE
	.align		8
        /*0038*/ 	.dword	_ZN40_INTERNAL_a3d38bb3_4_k_cu_4592ca93_188304cuda3std3__419piecewise_constructE
	.align		8
        /*0040*/ 	.dword	_ZN40_INTERNAL_a3d38bb3_4_k_cu_4592ca93_188304cuda3std3__48in_placeE
	.align		8
        /*0048*/ 	.dword	_ZN40_INTERNAL_a3d38bb3_4_k_cu_4592ca93_188304cuda3std6ranges3__45__cpo4swapE
	.align		8
        /*0050*/ 	.dword	_ZN40_INTERNAL_a3d38bb3_4_k_cu_4592ca93_188304cuda3std6ranges3__45__cpo9iter_moveE
	.align		8
        /*0058*/ 	.dword	_ZN40_INTERNAL_a3d38bb3_4_k_cu_4592ca93_188304cute7productE
	.align		8
        /*0060*/ 	.dword	_ZN40_INTERNAL_a3d38bb3_4_k_cu_4592ca93_188304cute1_E
	.align		8
        /*0068*/ 	.dword	$str$22
	.align		8
        /*0070*/ 	.dword	$str$23


//--------------------- .text._ZN7cutlass13device_kernelINS_4gemm6kernel13GemmUniversalIN4cute5tupleIJiiiiEEENS1_10collective13CollectiveMmaINS1_34MainloopSm90TmaGmmaWarpSpecializedILi7ENS5_IJNS4_1CILi1EEENSA_ILi8EEESB_EEENS1_32KernelTmaWarpSpecializedPingpongEEENS5_IJNSA_ILi64EEESG_NSA_ILi128EEEEEENS_10bfloat16_tENS5_IJlSB_lEEESJ_SK_NS4_8TiledMMAINS4_8MMA_AtomIJNS4_4SM904GMMA27MMA_64x64x16_F32BF16BF16_SSILNSO_5MajorE0ELSQ_0ELNSO_7ScaleInE1ELSR_1EEEEEENS4_6LayoutINS5_IJSB_SB_SB_EEENS5_IJNSA_ILi0EEESW_SW_EEEEENS5_IJNS4_10UnderscoreESZ_SZ_EEEEENS4_23SM90_TMA_LOAD_MULTICASTENS4_14ComposedLayoutINS4_7SwizzleILi3ELi4ELi3EEENS4_18smem_ptr_flag_bitsILi16EEENSU_INS5_IJSC_SG_EEENS5_IJSG_SB_EEEEEEEvNS4_8identityENS4_13SM90_TMA_LOADES1B_vS1C_EENS_8epilogue10collective6detail29Sm90TmaWarpSpecializedAdapterINS1G_15DefaultEpilogueISJ_SK_SK_NS1F_6thread17LinearCombinationISJ_Li1EffLNS1K_9ScaleType4KindE0ELNS_15FloatRoundStyleE2ESJ_EENS1_15EpilogueDefaultEEEEEvvEEEEvNT_6ParamsE --------------------------
	.section	.text._ZN7cutlass13device_kernelINS_4gemm6kernel13GemmUniversalIN4cute5tupleIJiiiiEEENS1_10collective13CollectiveMmaINS1_34MainloopSm90TmaGmmaWarpSpecializedILi7ENS5_IJNS4_1CILi1EEENSA_ILi8EEESB_EEENS1_32KernelTmaWarpSpecializedPingpongEEENS5_IJNSA_ILi64EEESG_NSA_ILi128EEEEEENS_10bfloat16_tENS5_IJlSB_lEEESJ_SK_NS4_8TiledMMAINS4_8MMA_AtomIJNS4_4SM904GMMA27MMA_64x64x16_F32BF16BF16_SSILNSO_5MajorE0ELSQ_0ELNSO_7ScaleInE1ELSR_1EEEEEENS4_6LayoutINS5_IJSB_SB_SB_EEENS5_IJNSA_ILi0EEESW_SW_EEEEENS5_IJNS4_10UnderscoreESZ_SZ_EEEEENS4_23SM90_TMA_LOAD_MULTICASTENS4_14ComposedLayoutINS4_7SwizzleILi3ELi4ELi3EEENS4_18smem_ptr_flag_bitsILi16EEENSU_INS5_IJSC_SG_EEENS5_IJSG_SB_EEEEEEEvNS4_8identityENS4_13SM90_TMA_LOADES1B_vS1C_EENS_8epilogue10collective6detail29Sm90TmaWarpSpecializedAdapterINS1G_15DefaultEpilogueISJ_SK_SK_NS1F_6thread17LinearCombinationISJ_Li1EffLNS1K_9ScaleType4KindE0ELNS_15FloatRoundStyleE2ESJ_EENS1_15EpilogueDefaultEEEEEvvEEEEvNT_6ParamsE,"ax",@progbits
	.align	128
.text._ZN7cutlass13device_kernelINS_4gemm6kernel13GemmUniversalIN4cute5tupleIJiiiiEEENS1_10collective13CollectiveMmaINS1_34MainloopSm90TmaGmmaWarpSpecializedILi7ENS5_IJNS4_1CILi1EEENSA_ILi8EEESB_EEENS1_32KernelTmaWarpSpecializedPingpongEEENS5_IJNSA_ILi64EEESG_NSA_ILi128EEEEEENS_10bfloat16_tENS5_IJlSB_lEEESJ_SK_NS4_8TiledMMAINS4_8MMA_AtomIJNS4_4SM904GMMA27MMA_64x64x16_F32BF16BF16_SSILNSO_5MajorE0ELSQ_0ELNSO_7ScaleInE1ELSR_1EEEEEENS4_6LayoutINS5_IJSB_SB_SB_EEENS5_IJNSA_ILi0EEESW_SW_EEEEENS5_IJNS4_10UnderscoreESZ_SZ_EEEEENS4_23SM90_TMA_LOAD_MULTICASTENS4_14ComposedLayoutINS4_7SwizzleILi3ELi4ELi3EEENS4_18smem_ptr_flag_bitsILi16EEENSU_INS5_IJSC_SG_EEENS5_IJSG_SB_EEEEEEEvNS4_8identityENS4_13SM90_TMA_LOADES1B_vS1C_EENS_8epilogue10collective6detail29Sm90TmaWarpSpecializedAdapterINS1G_15DefaultEpilogueISJ_SK_SK_NS1F_6thread17LinearCombinationISJ_Li1EffLNS1K_9ScaleType4KindE0ELNS_15FloatRoundStyleE2ESJ_EENS1_15EpilogueDefaultEEEEEvvEEEEvNT_6ParamsE:
        .type           _ZN7cutlass13device_kernelINS_4gemm6kernel13GemmUniversalIN4cute5tupleIJiiiiEEENS1_10collective13CollectiveMmaINS1_34MainloopSm90TmaGmmaWarpSpecializedILi7ENS5_IJNS4_1CILi1EEENSA_ILi8EEESB_EEENS1_32KernelTmaWarpSpecializedPingpongEEENS5_IJNSA_ILi64EEESG_NSA_ILi128EEEEEENS_10bfloat16_tENS5_IJlSB_lEEESJ_SK_NS4_8TiledMMAINS4_8MMA_AtomIJNS4_4SM904GMMA27MMA_64x64x16_F32BF16BF16_SSILNSO_5MajorE0ELSQ_0ELNSO_7ScaleInE1ELSR_1EEEEEENS4_6LayoutINS5_IJSB_SB_SB_EEENS5_IJNSA_ILi0EEESW_SW_EEEEENS5_IJNS4_10UnderscoreESZ_SZ_EEEEENS4_23SM90_TMA_LOAD_MULTICASTENS4_14ComposedLayoutINS4_7SwizzleILi3ELi4ELi3EEENS4_18smem_ptr_flag_bitsILi16EEENSU_INS5_IJSC_SG_EEENS5_IJSG_SB_EEEEEEEvNS4_8identityENS4_13SM90_TMA_LOADES1B_vS1C_EENS_8epilogue10collective6detail29Sm90TmaWarpSpecializedAdapterINS1G_15DefaultEpilogueISJ_SK_SK_NS1F_6thread17LinearCombinationISJ_Li1EffLNS1K_9ScaleType4KindE0ELNS_15FloatRoundStyleE2ESJ_EENS1_15EpilogueDefaultEEEEEvvEEEEvNT_6ParamsE,@function
        .size           _ZN7cutlass13device_kernelINS_4gemm6kernel13GemmUniversalIN4cute5tupleIJiiiiEEENS1_10collective13CollectiveMmaINS1_34MainloopSm90TmaGmmaWarpSpecializedILi7ENS5_IJNS4_1CILi1EEENSA_ILi8EEESB_EEENS1_32KernelTmaWarpSpecializedPingpongEEENS5_IJNSA_ILi64EEESG_NSA_ILi128EEEEEENS_10bfloat16_tENS5_IJlSB_lEEESJ_SK_NS4_8TiledMMAINS4_8MMA_AtomIJNS4_4SM904GMMA27MMA_64x64x16_F32BF16BF16_SSILNSO_5MajorE0ELSQ_0ELNSO_7ScaleInE1ELSR_1EEEEEENS4_6LayoutINS5_IJSB_SB_SB_EEENS5_IJNSA_ILi0EEESW_SW_EEEEENS5_IJNS4_10UnderscoreESZ_SZ_EEEEENS4_23SM90_TMA_LOAD_MULTICASTENS4_14ComposedLayoutINS4_7SwizzleILi3ELi4ELi3EEENS4_18smem_ptr_flag_bitsILi16EEENSU_INS5_IJSC_SG_EEENS5_IJSG_SB_EEEEEEEvNS4_8identityENS4_13SM90_TMA_LOADES1B_vS1C_EENS_8epilogue10collective6detail29Sm90TmaWarpSpecializedAdapterINS1G_15DefaultEpilogueISJ_SK_SK_NS1F_6thread17LinearCombinationISJ_Li1EffLNS1K_9ScaleType4KindE0ELNS_15FloatRoundStyleE2ESJ_EENS1_15EpilogueDefaultEEEEEvvEEEEvNT_6ParamsE,(.L_x_145 - _ZN7cutlass13device_kernelINS_4gemm6kernel13GemmUniversalIN4cute5tupleIJiiiiEEENS1_10collective13CollectiveMmaINS1_34MainloopSm90TmaGmmaWarpSpecializedILi7ENS5_IJNS4_1CILi1EEENSA_ILi8EEESB_EEENS1_32KernelTmaWarpSpecializedPingpongEEENS5_IJNSA_ILi64EEESG_NSA_ILi128EEEEEENS_10bfloat16_tENS5_IJlSB_lEEESJ_SK_NS4_8TiledMMAINS4_8MMA_AtomIJNS4_4SM904GMMA27MMA_64x64x16_F32BF16BF16_SSILNSO_5MajorE0ELSQ_0ELNSO_7ScaleInE1ELSR_1EEEEEENS4_6LayoutINS5_IJSB_SB_SB_EEENS5_IJNSA_ILi0EEESW_SW_EEEEENS5_IJNS4_10UnderscoreESZ_SZ_EEEEENS4_23SM90_TMA_LOAD_MULTICASTENS4_14ComposedLayoutINS4_7SwizzleILi3ELi4ELi3EEENS4_18smem_ptr_flag_bitsILi16EEENSU_INS5_IJSC_SG_EEENS5_IJSG_SB_EEEEEEEvNS4_8identityENS4_13SM90_TMA_LOADES1B_vS1C_EENS_8epilogue10collective6detail29Sm90TmaWarpSpecializedAdapterINS1G_15DefaultEpilogueISJ_SK_SK_NS1F_6thread17LinearCombinationISJ_Li1EffLNS1K_9ScaleType4KindE0ELNS_15FloatRoundStyleE2ESJ_EENS1_15EpilogueDefaultEEEEEvvEEEEvNT_6ParamsE)
        .other          _ZN7cutlass13device_kernelINS_4gemm6kernel13GemmUniversalIN4cute5tupleIJiiiiEEENS1_10collective13CollectiveMmaINS1_34MainloopSm90TmaGmmaWarpSpecializedILi7ENS5_IJNS4_1CILi1EEENSA_ILi8EEESB_EEENS1_32KernelTmaWarpSpecializedPingpongEEENS5_IJNSA_ILi64EEESG_NSA_ILi128EEEEEENS_10bfloat16_tENS5_IJlSB_lEEESJ_SK_NS4_8TiledMMAINS4_8MMA_AtomIJNS4_4SM904GMMA27MMA_64x64x16_F32BF16BF16_SSILNSO_5MajorE0ELSQ_0ELNSO_7ScaleInE1ELSR_1EEEEEENS4_6LayoutINS5_IJSB_SB_SB_EEENS5_IJNSA_ILi0EEESW_SW_EEEEENS5_IJNS4_10UnderscoreESZ_SZ_EEEEENS4_23SM90_TMA_LOAD_MULTICASTENS4_14ComposedLayoutINS4_7SwizzleILi3ELi4ELi3EEENS4_18smem_ptr_flag_bitsILi16EEENSU_INS5_IJSC_SG_EEENS5_IJSG_SB_EEEEEEEvNS4_8identityENS4_13SM90_TMA_LOADES1B_vS1C_EENS_8epilogue10collective6detail29Sm90TmaWarpSpecializedAdapterINS1G_15DefaultEpilogueISJ_SK_SK_NS1F_6thread17LinearCombinationISJ_Li1EffLNS1K_9ScaleType4KindE0ELNS_15FloatRoundStyleE2ESJ_EENS1_15EpilogueDefaultEEEEEvvEEEEvNT_6ParamsE,@"STO_CUDA_ENTRY STV_DEFAULT"
_ZN7cutlass13device_kernelINS_4gemm6kernel13GemmUniversalIN4cute5tupleIJiiiiEEENS1_10collective13CollectiveMmaINS1_34MainloopSm90TmaGmmaWarpSpecializedILi7ENS5_IJNS4_1CILi1EEENSA_ILi8EEESB_EEENS1_32KernelTmaWarpSpecializedPingpongEEENS5_IJNSA_ILi64EEESG_NSA_ILi128EEEEEENS_10bfloat16_tENS5_IJlSB_lEEESJ_SK_NS4_8TiledMMAINS4_8MMA_AtomIJNS4_4SM904GMMA27MMA_64x64x16_F32BF16BF16_SSILNSO_5MajorE0ELSQ_0ELNSO_7ScaleInE1ELSR_1EEEEEENS4_6LayoutINS5_IJSB_SB_SB_EEENS5_IJNSA_ILi0EEESW_SW_EEEEENS5_IJNS4_10UnderscoreESZ_SZ_EEEEENS4_23SM90_TMA_LOAD_MULTICASTENS4_14ComposedLayoutINS4_7SwizzleILi3ELi4ELi3EEENS4_18smem_ptr_flag_bitsILi16EEENSU_INS5_IJSC_SG_EEENS5_IJSG_SB_EEEEEEEvNS4_8identityENS4_13SM90_TMA_LOADES1B_vS1C_EENS_8epilogue10collective6detail29Sm90TmaWarpSpecializedAdapterINS1G_15DefaultEpilogueISJ_SK_SK_NS1F_6thread17LinearCombinationISJ_Li1EffLNS1K_9ScaleType4KindE0ELNS_15FloatRoundStyleE2ESJ_EENS1_15EpilogueDefaultEEEEEvvEEEEvNT_6ParamsE:
[----:B------:R-:W0:Y:S02]  /*0000*/  LDC R1, c[0x0][0x28] ;  /* 0x00000a00ff017b82 */ /* 0x000e240000000800 */
[----:B0-----:R-:W-:Y:S01]  /*0010*/  VIADD R1, R1, 0xfffffff8 ;  /* 0xfffffff801017836 */ /* 0x001fe20000000000 */
[----:B------:R-:W0:Y:S01]  /*0020*/  S2R R4, SR_TID.X ;  /* 0x0000000000047919 */ /* 0x000e220000002100 */
[----:B------:R-:W-:Y:S01]  /*0030*/  ELECT P0, URZ, PT ;  /* 0x00000000003f782f */ /* 0x000fe20003800000 */
[----:B------:R-:W-:Y:S01]  /*0040*/  BSSY B0, `(.L_x_0) ;  /* 0x000000f000007945 */ /* 0x000fe20003800000 */
[--C-:B0-----:R-:W-:Y:S02]  /*0050*/  SHF.R.U32.HI R0, RZ, 0x5, R4.reuse ;  /* 0x00000005ff007819 */ /* 0x101fe40000011604 */
[----:B------:R-:W-:-:S03]  /*0060*/  SHF.R.U32.HI R7, RZ, 0x7, R4 ;  /* 0x00000007ff077819 */ /* 0x000fc60000011604 */
[----:B------:R-:W0:Y:S04]  /*0070*/  SHFL.IDX PT, R2, R0, RZ, 0x1f ;  /* 0x00001fff00027589 */ /* 0x000e2800000e0000 */
[----:B------:R1:W2:Y:S01]  /*0080*/  SHFL.IDX PT, R8, R7, RZ, 0x1f ;  /* 0x00001fff07087589 */ /* 0x0002a200000e0000 */
[----:B0-----:R-:W-:-:S13]  /*0090*/  ISETP.NE.OR P0, PT, R2, RZ, !P0 ;  /* 0x000000ff0200720c */ /* 0x001fda0004705670 */
[----:B-12---:R-:W-:Y:S05]  /*00a0*/  @P0 BRA `(.L_x_1) ;  /* 0x0000000000200947 */ /* 0x006fea0003800000 */
[----:B------:R-:W-:Y:S02]  /*00b0*/  ULDC.64 UR4, c[0x0][0x198] ;  /* 0x0000660000047ab9 */ /* 0x000fe40000000a00 */
[----:B------:R-:W-:Y:S02]  /*00c0*/  UIADD3 UR6, UP0, UR4, 0xf0, URZ ;  /* 0x000000f004067890 */ /* 0x000fe4000ff1e03f */
[----:B------:R-:W-:Y:S02]  /*00d0*/  UIADD3 UR4, UP1, UR4, 0x1f0, URZ ;  /* 0x000001f004047890 */ /* 0x000fe4000ff3e03f */
[----:B------:R-:W-:Y:S02]  /*00e0*/  UIADD3.X UR7, URZ, UR5, URZ, UP0, !UPT ;  /* 0x000000053f077290 */ /* 0x000fe400087fe43f */
[----:B------:R-:W-:-:S07]  /*00f0*/  UIADD3.X UR5, URZ, UR5, URZ, UP1, !UPT ;  /* 0x000000053f057290 */ /* 0x000fce0008ffe43f */
[----:B------:R0:W-:Y:S02]  /*0100*/  UTMACCTL.PF [UR6] ;  /* 0x00000000060079b9 */ /* 0x0001e40008040000 */
[----:B------:R0:W-:Y:S02]  /*0110*/  UTMACCTL.PF [UR4] ;  /* 0x00000000040079b9 */ /* 0x0001e40008040000 */
[----:B0-----:R-:W-:Y:S01]  /*0120*/  NOP ;  /* 0x0000000000007918 */ /* 0x001fe20000000000 */
.L_x_1:
[----:B------:R-:W-:Y:S05]  /*0130*/  BSYNC B0 ;  /* 0x0000000000007941 */ /* 0x000fea0003800000 */
.L_x_0:
[----:B------:R-:W0:Y:S01]  /*0140*/  SHFL.IDX PT, R9, R0, RZ, 0x1f ;  /* 0x00001fff00097589 */ /* 0x000e2200000e0000 */
[----:B------:R-:W-:Y:S02]  /*0150*/  SHF.R.S32.HI R3, RZ, 0x1f, R4 ;  /* 0x0000001fff037819 */ /* 0x000fe40000011404 */
[----:B0-----:R-:W-:-:S13]  /*0160*/  ISETP.NE.AND P0, PT, R9, RZ, PT ;  /* 0x000000ff0900720c */ /* 0x001fda0003f05270 */
[----:B------:R-:W-:Y:S05]  /*0170*/  @P0 BRA `(.L_x_2) ;  /* 0x0000000000700947 */ /* 0x000fea0003800000 */
[----:B------:R-:W0:Y:S01]  /*0180*/  S2UR UR8, SR_CgaCtaId ;  /* 0x00000000000879c3 */ /* 0x000e220000008800 */
[----:B------:R-:W-:Y:S01]  /*0190*/  UMOV UR4, 0x400 ;  /* 0x0000040000047882 */ /* 0x000fe20000000000 */
[----:B------:R-:W-:Y:S01]  /*01a0*/  UMOV UR5, 0x1 ;  /* 0x0000000100057882 */ /* 0x000fe20000000000 */
[----:B------:R-:W-:Y:S01]  /*01b0*/  UMOV UR6, 0x8 ;  /* 0x0000000800067882 */ /* 0x000fe20000000000 */
[----:B------:R-:W-:Y:S01]  /*01c0*/  ELECT P0, URZ, PT ;  /* 0x00000000003f782f */ /* 0x000fe20003800000 */
[----:B------:R-:W-:-:S04]  /*01d0*/  UIADD3 UR6, -UR6, 0x100000, URZ ;  /* 0x0010000006067890 */ /* 0x000fc8000fffe13f */
[----:B------:R-:W-:Y:S02]  /*01e0*/  USHF.L.U32 UR7, UR6, 0xb, URZ ;  /* 0x0000000b06077899 */ /* 0x000fe4000800063f */
[----:B------:R-:W-:Y:S02]  /*01f0*/  USHF.L.U32 UR6, UR6, 0x1, URZ ;  /* 0x0000000106067899 */ /* 0x000fe4000800063f */
[----:B0-----:R-:W-:Y:S02]  /*0200*/  ULEA UR8, UR8, UR4, 0x18 ;  /* 0x0000000408087291 */ /* 0x001fe4000f8ec03f */
[----:B------:R-:W-:-:S04]  /*0210*/  UIADD3 UR4, -UR5, 0x100000, URZ ;  /* 0x0010000005047890 */ /* 0x000fc8000fffe13f */
[----:B------:R-:W-:Y:S02]  /*0220*/  USHF.L.U32 UR5, UR4, 0xb, URZ ;  /* 0x0000000b04057899 */ /* 0x000fe4000800063f */
[----:B------:R-:W-:Y:S01]  /*0230*/  USHF.L.U32 UR4, UR4, 0x1, URZ ;  /* 0x0000000104047899 */ /* 0x000fe2000800063f */
[----:B------:R-:W0:Y:S11]  /*0240*/  FENCE.VIEW.ASYNC.S ;  /* 0x00000000000073c6 */ /* 0x000e360000000000 */
[----:B0-----:R0:W1:Y:S01]  /*0250*/  SYNCS.EXCH.64 URZ, [UR8], UR4 ;  /* 0x00000004083f75b2 */ /* 0x0010620008000100 */
[----:B------:R0:W2:Y:S01]  /*0260*/  SYNCS.EXCH.64 URZ, [UR8+0x38], UR6 ;  /* 0x00003806083f75b2 */ /* 0x0000a20008000100 */
[----:B------:R0:W3:Y:S01]  /*0270*/  SYNCS.EXCH.64 URZ, [UR8+0x8], UR4 ;  /* 0x00000804083f75b2 */ /* 0x0000e20008000100 */
[----:B------:R0:W4:Y:S01]  /*0280*/  SYNCS.EXCH.64 URZ, [UR8+0x40], UR6 ;  /* 0x00004006083f75b2 */ /* 0x0001220008000100 */
[----:B------:R0:W0:Y:S01]  /*0290*/  SYNCS.EXCH.64 URZ, [UR8+0x10], UR4 ;  /* 0x00001004083f75b2 */ /* 0x0000220008000100 */
        /* <DEDUP_REMOVED lines=9> */
[----:B------:R-:W-:Y:S01]  /*0330*/  NOP ;  /* 0x0000000000007918 */ /* 0x000fe20000000000 */
.L_x_2:
[----:B------:R-:W5:Y:S01]  /*0340*/  SHFL.IDX PT, R12, R0, RZ, 0x1f ;  /* 0x00001fff000c7589 */ /* 0x000f6200000e0000 */
[----:B------:R-:W-:Y:S01]  /*0350*/  LEA.HI R3, R3, R4, RZ, 0x7 ;  /* 0x0000000403037211 */ /* 0x000fe200078f38ff */
[----:B------:R-:W1:Y:S01]  /*0360*/  S2UR UR12, SR_CTAID.X ;  /* 0x00000000000c79c3 */ /* 0x000e620000002500 */
[----:B------:R-:W-:Y:S01]  /*0370*/  ELECT P0, URZ, PT ;  /* 0x00000000003f782f */ /* 0x000fe20003800000 */
[----:B------:R2:W3:Y:S01]  /*0380*/  SHFL.IDX PT, R11, R0, RZ, 0x1f ;  /* 0x00001fff000b7589 */ /* 0x0004e200000e0000 */
[----:B------:R-:W-:Y:S02]  /*0390*/  LOP3.LUT R3, R3, 0xffffff80, RZ, 0xc0, !PT ;  /* 0xffffff8003037812 */ /* 0x000fe400078ec0ff */
[----:B------:R-:W-:Y:S01]  /*03a0*/  ELECT P1, URZ, PT ;  /* 0x00000000003f782f */ /* 0x000fe20003820000 */
[----:B------:R-:W-:Y:S01]  /*03b0*/  NOP ;  /* 0x0000000000007918 */ /* 0x000fe20000000000 */
[----:B------:R-:W4:Y:S01]  /*03c0*/  S2R R6, SR_CTAID.Y ;  /* 0x0000000000067919 */ /* 0x000f220000002600 */
[----:B0-----:R-:W-:Y:S01]  /*03d0*/  ULDC UR4, c[0x0][0x150] ;  /* 0x0000540000047ab9 */ /* 0x001fe20000000800 */
[----:B------:R-:W-:Y:S01]  /*03e0*/  IMAD.IADD R5, R4, 0x1, -R3 ;  /* 0x0000000104057824 */ /* 0x000fe200078e0a03 */
[----:B------:R-:W0:Y:S01]  /*03f0*/  LDC R25, c[0x0][0x148] ;  /* 0x00005200ff197b82 */ /* 0x000e220000000800 */
[----:B--2---:R-:W-:Y:S01]  /*0400*/  SHF.R.S32.HI R0, RZ, 0x1f, R9 ;  /* 0x0000001fff007819 */ /* 0x004fe20000011409 */
[----:B------:R-:W2:Y:S01]  /*0410*/  SHFL.IDX PT, R15, R7, RZ, 0x1f ;  /* 0x00001fff070f7589 */ /* 0x000ea200000e0000 */
[----:B------:R-:W-:Y:S01]  /*0420*/  UMOV UR11, 0x80 ;  /* 0x00000080000b7882 */ /* 0x000fe20000000000 */
[----:B------:R-:W-:Y:S01]  /*0430*/  SHF.R.S32.HI R20, RZ, 0x1f, R5 ;  /* 0x0000001fff147819 */ /* 0x000fe20000011405 */
[----:B------:R-:W-:Y:S01]  /*0440*/  NOP ;  /* 0x0000000000007918 */ /* 0x000fe20000000000 */
[----:B------:R-:W-:Y:S01]  /*0450*/  LEA.HI R0, R0, R9, RZ, 0x2 ;  /* 0x0000000900007211 */ /* 0x000fe200078f10ff */
[----:B------:R-:W-:Y:S01]  /*0460*/  VIADD R35, R8, 0xffffffff ;  /* 0xffffffff08237836 */ /* 0x000fe20000000000 */
[----:B------:R-:W-:Y:S01]  /*0470*/  LEA.HI R3, R20, R5, RZ, 0x3 ;  /* 0x0000000514037211 */ /* 0x000fe200078f18ff */
[----:B------:R-:W2:Y:S01]  /*0480*/  LDC R13, c[0x0][0x140] ;  /* 0x00005000ff0d7b82 */ /* 0x000ea20000000800 */
[----:B------:R-:W-:-:S02]  /*0490*/  LOP3.LUT R0, R0, 0x3ffffffc, RZ, 0xc0, !PT ;  /* 0x3ffffffc00007812 */ /* 0x000fc400078ec0ff */
[--C-:B------:R-:W-:Y:S02]  /*04a0*/  SHF.R.S32.HI R10, RZ, 0x3, R3.reuse ;  /* 0x00000003ff0a7819 */ /* 0x100fe40000011403 */
[----:B------:R-:W-:Y:S01]  /*04b0*/  SHF.R.S32.HI R3, RZ, 0x1f, R3 ;  /* 0x0000001fff037819 */ /* 0x000fe20000011403 */
[----:B------:R-:W-:Y:S01]  /*04c0*/  IMAD.IADD R0, R9, 0x1, -R0 ;  /* 0x0000000109007824 */ /* 0x000fe200078e0a00 */
[----:B-----5:R-:W-:Y:S02]  /*04d0*/  ISETP.NE.OR P0, PT, R12, RZ, !P0 ;  /* 0x000000ff0c00720c */ /* 0x020fe40004705670 */
[----:B------:R-:W-:Y:S01]  /*04e0*/  LEA.HI R3, R3, R10, RZ, 0x2 ;  /* 0x0000000a03037211 */ /* 0x000fe200078f10ff */
[----:B------:R-:W5:Y:S01]  /*04f0*/  LDC R12, c[0x0][0x144] ;  /* 0x00005100ff0c7b82 */ /* 0x000f620000000800 */
[----:B---3--:R-:W-:Y:S02]  /*0500*/  ISETP.NE.OR P1, PT, R11, RZ, !P1 ;  /* 0x000000ff0b00720c */ /* 0x008fe40004f25670 */
[----:B------:R-:W-:-:S02]  /*0510*/  LOP3.LUT R11, R3, 0xfffffffc, RZ, 0xc0, !PT ;  /* 0xfffffffc030b7812 */ /* 0x000fc400078ec0ff */
[----:B------:R-:W-:Y:S02]  /*0520*/  SHF.R.S32.HI R3, RZ, 0x1f, R2 ;  /* 0x0000001fff037819 */ /* 0x000fe40000011402 */
[----:B------:R-:W-:Y:S01]  /*0530*/  ISETP.GE.U32.AND P5, PT, R35, 0x2, PT ;  /* 0x000000022300780c */ /* 0x000fe20003fa6070 */
[----:B------:R-:W-:Y:S01]  /*0540*/  IMAD.IADD R11, R10, 0x1, -R11 ;  /* 0x000000010a0b7824 */ /* 0x000fe200078e0a0b */
[----:B-1----:R-:W-:Y:S01]  /*0550*/  I2FP.F32.U32 R10, UR12 ;  /* 0x0000000c000a7c45 */ /* 0x002fe20008201000 */
[----:B------:R-:W-:Y:S01]  /*0560*/  VOTEU.ALL UP0, P0 ;  /* 0x00000000003f7886 */ /* 0x000fe20000000000 */
[----:B----4-:R-:W-:Y:S01]  /*0570*/  I2FP.F32.U32 R9, R6 ;  /* 0x0000000600097245 */ /* 0x010fe20000201000 */
[----:B------:R-:W-:Y:S01]  /*0580*/  IMAD R0, R0, 0x4, R11 ;  /* 0x0000000400007824 */ /* 0x000fe200078e020b */
[----:B------:R-:W-:Y:S01]  /*0590*/  LEA.HI R3, R3, R2, RZ, 0x2 ;  /* 0x0000000203037211 */ /* 0x000fe200078f10ff */
[----:B------:R-:W-:Y:S01]  /*05a0*/  VOTEU.ALL UP1, P1 ;  /* 0x00000000003f7886 */ /* 0x000fe20000820000 */
[----:B------:R-:W-:Y:S01]  /*05b0*/  FMUL R10, R10, UR4 ;  /* 0x000000040a0a7c20 */ /* 0x000fe20008400000 */
[----:B------:R-:W1:Y:S01]  /*05c0*/  @!UP0 S2UR UR7, SR_CgaCtaId ;  /* 0x00000000000789c3 */ /* 0x000e620000008800 */
[----:B------:R-:W-:Y:S01]  /*05d0*/  ULDC UR4, c[0x0][0x154] ;  /* 0x0000550000047ab9 */ /* 0x000fe20000000800 */
[----:B------:R-:W-:Y:S01]  /*05e0*/  LOP3.LUT R3, R3, 0xfffffffc, RZ, 0xc0, !PT ;  /* 0xfffffffc03037812 */ /* 0x000fe200078ec0ff */
[----:B------:R-:W-:Y:S01]  /*05f0*/  FMUL R9, R9, UR4 ;  /* 0x0000000409097c20 */ /* 0x000fe20008400000 */
[----:B------:R-:W-:Y:S01]  /*0600*/  UMOV UR4, 0x20 ;  /* 0x0000002000047882 */ /* 0x000fe20000000000 */
[----:B------:R-:W3:Y:S01]  /*0610*/  F2I.U32.TRUNC.NTZ R10, R10 ;  /* 0x0000000a000a7305 */ /* 0x000ee2000020f000 */
[----:B------:R-:W-:Y:S01]  /*0620*/  @!UP0 UMOV UR6, 0x400 ;  /* 0x0000040000068882 */ /* 0x000fe20000000000 */
[----:B------:R-:W-:Y:S01]  /*0630*/  IMAD.IADD R14, R2, 0x1, -R3 ;  /* 0x00000001020e7824 */ /* 0x000fe200078e0a03 */
[----:B------:R-:W4:Y:S01]  /*0640*/  @!UP1 S2UR UR10, SR_CgaCtaId ;  /* 0x00000000000a99c3 */ /* 0x000f220000008800 */
[----:B------:R-:W-:Y:S01]  /*0650*/  IMAD.SHL.U32 R3, R0, 0x4, RZ ;  /* 0x0000000400037824 */ /* 0x000fe200078e00ff */
[----:B------:R-:W-:-:S04]  /*0660*/  @!UP0 UIADD3 UR4, -UR4, 0x100000, URZ ;  /* 0x0010000004048890 */ /* 0x000fc8000fffe13f */
[----:B------:R-:W-:Y:S02]  /*0670*/  @!UP0 USHF.L.U32 UR5, UR4, 0xb, URZ ;  /* 0x0000000b04058899 */ /* 0x000fe4000800063f */
[----:B------:R-:W-:Y:S01]  /*0680*/  @!UP0 USHF.L.U32 UR4, UR4, 0x1, URZ ;  /* 0x0000000104048899 */ /* 0x000fe2000800063f */
[----:B--2---:R-:W-:Y:S01]  /*0690*/  ISETP.EQ.U32.AND P3, PT, R13, 0x1, PT ;  /* 0x000000010d00780c */ /* 0x004fe20003f62070 */
[----:B------:R-:W-:Y:S01]  /*06a0*/  @!UP1 UMOV UR9, 0x400 ;  /* 0x0000040000099882 */ /* 0x000fe20000000000 */
[----:B------:R-:W2:Y:S01]  /*06b0*/  F2I.U32.TRUNC.NTZ R9, R9 ;  /* 0x0000000900097305 */ /* 0x000ea2000020f000 */
[----:B------:R-:W-:Y:S01]  /*06c0*/  LOP3.LUT R56, R0, 0xc, R3, 0x78, !PT ;  /* 0x0000000c00387812 */ /* 0x000fe200078e7803 */
[----:B------:R-:W-:Y:S01]  /*06d0*/  VOTEU.ALL UP2, P1 ;  /* 0x00000000003f7886 */ /* 0x000fe20000840000 */
[----:B------:R-:W-:Y:S01]  /*06e0*/  VOTEU.ALL UP3, P1 ;  /* 0x00000000003f7886 */ /* 0x000fe20000860000 */
[----:B------:R-:W-:Y:S01]  /*06f0*/  VOTEU.ALL UP4, P1 ;  /* 0x00000000003f7886 */ /* 0x000fe20000880000 */
[----:B------:R-:W-:Y:S01]  /*0700*/  VOTEU.ALL UP5, P1 ;  /* 0x00000000003f7886 */ /* 0x000fe200008a0000 */
[----:B------:R-:W-:Y:S01]  /*0710*/  ISETP.NE.AND P1, PT, R14, 0x3, PT ;  /* 0x000000030e00780c */ /* 0x000fe20003f25270 */
[----:B---3--:R-:W-:Y:S01]  /*0720*/  IMAD.MOV R21, RZ, RZ, -R10 ;  /* 0x000000ffff157224 */ /* 0x008fe200078e0a0a */
[----:B------:R-:W-:-:S02]  /*0730*/  R2UR UR43, R15 ;  /* 0x000000000f2b72ca */ /* 0x000fc400000e0000 */
[----:B------:R-:W-:Y:S01]  /*0740*/  ISETP.EQ.OR P1, PT, R14, RZ, !P1 ;  /* 0x000000ff0e00720c */ /* 0x000fe20004f22670 */
[----:B-1----:R-:W-:Y:S01]  /*0750*/  @!UP0 ULEA UR8, UR7, UR6, 0x18 ;  /* 0x0000000607088291 */ /* 0x002fe2000f8ec03f */
[----:B-----5:R-:W-:Y:S01]  /*0760*/  IMAD R21, R12, R21, UR12 ;  /* 0x0000000c0c157e24 */ /* 0x020fe2000f8e0215 */
[----:B------:R-:W-:-:S04]  /*0770*/  @!UP1 UIADD3 UR6, -UR11, 0x100000, URZ ;  /* 0x001000000b069890 */ /* 0x000fc8000fffe13f */
[----:B------:R-:W-:Y:S02]  /*0780*/  @!UP1 USHF.L.U32 UR7, UR6, 0xb, URZ ;  /* 0x0000000b06079899 */ /* 0x000fe4000800063f */
[----:B------:R-:W-:Y:S01]  /*0790*/  @!UP1 USHF.L.U32 UR6, UR6, 0x1, URZ ;  /* 0x0000000106069899 */ /* 0x000fe2000800063f */
[C---:B------:R-:W-:Y:S01]  /*07a0*/  ISETP.EQ.AND P1, PT, R8.reuse, RZ, P1 ;  /* 0x000000ff0800720c */ /* 0x040fe20000f22270 */
[----:B--2---:R-:W-:Y:S01]  /*07b0*/  IMAD.MOV R24, RZ, RZ, -R9 ;  /* 0x000000ffff187224 */ /* 0x004fe200078e0a09 */
[----:B------:R-:W-:Y:S01]  /*07c0*/  VOTEU.ALL UP0, P0 ;  /* 0x00000000003f7886 */ /* 0x000fe20000000000 */
[----:B------:R-:W-:Y:S01]  /*07d0*/  ISETP.NE.AND P2, PT, R8, RZ, PT ;  /* 0x000000ff0800720c */ /* 0x000fe20003f45270 */
[----:B----4-:R-:W-:Y:S01]  /*07e0*/  @!UP1 ULEA UR9, UR10, UR9, 0x18 ;  /* 0x000000090a099291 */ /* 0x010fe2000f8ec03f */
[----:B0-----:R-:W-:Y:S01]  /*07f0*/  IMAD R3, R25, R24, R6 ;  /* 0x0000001819037224 */ /* 0x001fe200078e0206 */
[----:B------:R-:W-:Y:S01]  /*0800*/  VOTEU.ALL UP1, P0 ;  /* 0x00000000003f7886 */ /* 0x000fe20000020000 */
[----:B------:R-:W-:Y:S01]  /*0810*/  LOP3.LUT P0, RZ, R5, 0x7, RZ, 0xc0, !PT ;  /* 0x0000000705ff7812 */ /* 0x000fe2000780c0ff */
[----:B------:R-:W0:Y:S02]  /*0820*/  FENCE.VIEW.ASYNC.S ;  /* 0x00000000000073c6 */ /* 0x000e240000000000 */
[----:B0-----:R0:W1:Y:S01]  /*0830*/  @!UP0 SYNCS.EXCH.64 URZ, [UR8+0xa0], UR4 ;  /* 0x0000a004083f85b2 */ /* 0x0010620008000100 */
[----:B------:R-:W-:-:S02]  /*0840*/  SEL R23, RZ, 0x1, !P1 ;  /* 0x00000001ff177807 */ /* 0x000fc40004800000 */
[----:B------:R-:W-:Y:S02]  /*0850*/  ISETP.NE.AND P4, PT, R3, R56, PT ;  /* 0x000000380300720c */ /* 0x000fe40003f85270 */
[----:B------:R-:W-:Y:S02]  /*0860*/  ISETP.LT.U32.AND P0, PT, R56, 0x8, !P0 ;  /* 0x000000083800780c */ /* 0x000fe40004701070 */
[----:B------:R-:W-:Y:S02]  /*0870*/  ISETP.EQ.OR P4, PT, R21, RZ, !P4 ;  /* 0x000000ff1500720c */ /* 0x000fe40006782670 */
[----:B------:R-:W-:Y:S02]  /*0880*/  SEL R23, R23, 0x2, P5 ;  /* 0x0000000217177807 */ /* 0x000fe40002800000 */
[----:B------:R-:W-:-:S04]  /*0890*/  PLOP3.LUT P0, PT, P0, P4, PT, 0x80, 0x0 ;  /* 0x000000000000781c */ /* 0x000fc80000709070 */
[----:B------:R-:W-:Y:S01]  /*08a0*/  P2R R71, PR, RZ, 0x1 ;  /* 0x00000001ff477803 */ /* 0x000fe20000000000 */
[----:B------:R0:W2:Y:S01]  /*08b0*/  @!UP1 SYNCS.EXCH.64 URZ, [UR8+0xa8], UR4 ;  /* 0x0000a804083f95b2 */ /* 0x0000a20008000100 */
[----:B------:R-:W-:Y:S01]  /*08c0*/  NOP ;  /* 0x0000000000007918 */ /* 0x000fe20000000000 */
[----:B------:R0:W3:Y:S01]  /*08d0*/  @!UP2 SYNCS.EXCH.64 URZ, [UR9+0x80], UR6 ;  /* 0x00008006093fa5b2 */ /* 0x0000e20008000100 */
[----:B------:R0:W4:Y:S01]  /*08e0*/  @!UP3 SYNCS.EXCH.64 URZ, [UR9+0x88], UR6 ;  /* 0x00008806093fb5b2 */ /* 0x0001220008000100 */
[----:B------:R0:W0:Y:S01]  /*08f0*/  @!UP4 SYNCS.EXCH.64 URZ, [UR9+0x90], UR6 ;  /* 0x00009006093fc5b2 */ /* 0x0000220008000100 */
[----:B------:R0:W0:Y:S01]  /*0900*/  @!UP5 SYNCS.EXCH.64 URZ, [UR9+0x98], UR6 ;  /* 0x00009806093fd5b2 */ /* 0x0000220008000100 */
[----:B------:R-:W-:Y:S01]  /*0910*/  NOP ;  /* 0x0000000000007918 */ /* 0x000fe20000000000 */
[----:B------:R-:W-:Y:S05]  /*0920*/  @!P3 BRA `(.L_x_3) ;  /* 0x000000000008b947 */ /* 0x000fea0003800000 */
[----:B01234-:R-:W-:Y:S01]  /*0930*/  UCGABAR_ARV ;  /* 0x00000000000079c7 */ /* 0x01ffe20008000000 */
[----:B------:R-:W-:Y:S05]  /*0940*/  BRA `(.L_x_4) ;  /* 0x0000000000047947 */ /* 0x000fea0003800000 */
.L_x_3:
[----:B01234-:R-:W-:Y:S01]  /*0950*/  NOP ;  /* 0x0000000000007918 */ /* 0x01ffe20000000000 */
.L_x_4:
[----:B------:R-:W-:Y:S01]  /*0960*/  ULDC.64 UR4, c[0x0][0x598] ;  /* 0x0001660000047ab9 */ /* 0x000fe20000000a00 */
[----:B------:R-:W-:Y:S01]  /*0970*/  ULDC.64 UR36, c[0x0][0x208] ;  /* 0x0000820000247ab9 */ /* 0x000fe20000000a00 */
[----:B------:R-:W-:-:S04]  /*0980*/  ISETP.NE.U32.AND P0, PT, RZ, UR4, PT ;  /* 0x00000004ff007c0c */ /* 0x000fc8000bf05070 */
[----:B------:R-:W-:-:S13]  /*0990*/  ISETP.NE.AND.EX P0, PT, RZ, UR5, PT, P0 ;  /* 0x00000005ff007c0c */ /* 0x000fda000bf05300 */
[----:B------:R-:W-:Y:S05]  /*09a0*/  @!P0 BRA `(.L_x_5) ;  /* 0x00000000001c8947 */ /* 0x000fea0003800000 */
[----:B------:R-:W0:Y:S02]  /*09b0*/  LDC.64 R2, c[0x0][0x598] ;  /* 0x00016600ff027b82 */ /* 0x000e240000000a00 */
[----:B0-----:R-:W2:Y:S02]  /*09c0*/  LDG.E.64 R2, desc[UR36][R2.64] ;  /* 0x0000002402027981 */ /* 0x001ea4000c1e1b00 */
[----:B--2---:R-:W-:-:S04]  /*09d0*/  ISETP.NE.U32.AND P0, PT, R2, RZ, PT ;  /* 0x000000ff0200720c */ /* 0x004fc80003f05070 */
[----:B------:R-:W-:-:S13]  /*09e0*/  ISETP.NE.AND.EX P0, PT, R3, RZ, PT, P0 ;  /* 0x000000ff0300720c */ /* 0x000fda0003f05300 */
[----:B------:R-:W-:Y:S05]  /*09f0*/  @!P0 BRA `(.L_x_5) ;  /* 0x0000000000088947 */ /* 0x000fea0003800000 */
[----:B------:R0:W5:Y:S01]  /*0a00*/  LD.E R57, desc[UR36][R2.64] ;  /* 0x0000002402397980 */ /* 0x000162000c101900 */
[----:B------:R-:W-:Y:S05]  /*0a10*/  BRA `(.L_x_6) ;  /* 0x0000000000247947 */ /* 0x000fea0003800000 */
.L_x_5:
[----:B------:R-:W-:Y:S02]  /*0a20*/  ULDC.64 UR4, c[0x0][0x588] ;  /* 0x0001620000047ab9 */ /* 0x000fe40000000a00 */
[----:B------:R-:W-:-:S04]  /*0a30*/  ISETP.NE.U32.AND P0, PT, RZ, UR4, PT ;  /* 0x00000004ff007c0c */ /* 0x000fc8000bf05070 */
[----:B------:R-:W-:-:S13]  /*0a40*/  ISETP.NE.AND.EX P0, PT, RZ, UR5, PT, P0 ;  /* 0x00000005ff007c0c */ /* 0x000fda000bf05300 */
[----:B------:R-:W-:Y:S05]  /*0a50*/  @!P0 BRA `(.L_x_7) ;  /* 0x00000000000c8947 */ /* 0x000fea0003800000 */
[----:B------:R-:W0:Y:S02]  /*0a60*/  LDC.64 R2, c[0x0][0x588] ;  /* 0x00016200ff027b82 */ /* 0x000e240000000a00 */
[----:B0-----:R1:W5:Y:S01]  /*0a70*/  LDG.E R57, desc[UR36][R2.64] ;  /* 0x0000002402397981 */ /* 0x001362000c1e1900 */
[----:B------:R-:W-:Y:S05]  /*0a80*/  BRA `(.L_x_6) ;  /* 0x0000000000087947 */ /* 0x000fea0003800000 */
.L_x_7:
[----:B------:R-:W-:Y:S02]  /*0a90*/  ULDC UR4, c[0x0][0x580] ;  /* 0x0001600000047ab9 */ /* 0x000fe40000000800 */
[----:B------:R-:W-:-:S07]  /*0aa0*/  IMAD.U32 R57, RZ, RZ, UR4 ;  /* 0x00000004ff397e24 */ /* 0x000fce000f8e00ff */
.L_x_6:
[----:B------:R-:W-:Y:S02]  /*0ab0*/  ULDC.64 UR4, c[0x0][0x5a0] ;  /* 0x0001680000047ab9 */ /* 0x000fe40000000a00 */
[----:B------:R-:W-:-:S04]  /*0ac0*/  ISETP.NE.U32.AND P0, PT, RZ, UR4, PT ;  /* 0x00000004ff007c0c */ /* 0x000fc8000bf05070 */
[----:B------:R-:W-:-:S13]  /*0ad0*/  ISETP.NE.AND.EX P0, PT, RZ, UR5, PT, P0 ;  /* 0x00000005ff007c0c */ /* 0x000fda000bf05300 */
[----:B------:R-:W-:Y:S05]  /*0ae0*/  @!P0 BRA `(.L_x_8) ;  /* 0x00000000001c8947 */ /* 0x000fea0003800000 */
[----:B01----:R-:W0:Y:S02]  /*0af0*/  LDC.64 R2, c[0x0][0x5a0] ;  /* 0x00016800ff027b82 */ /* 0x003e240000000a00 */
[----:B0-----:R-:W2:Y:S02]  /*0b00*/  LDG.E.64 R2, desc[UR36][R2.64] ;  /* 0x0000002402027981 */ /* 0x001ea4000c1e1b00 */
[----:B--2---:R-:W-:-:S04]  /*0b10*/  ISETP.NE.U32.AND P0, PT, R2, RZ, PT ;  /* 0x000000ff0200720c */ /* 0x004fc80003f05070 */
[----:B------:R-:W-:-:S13]  /*0b20*/  ISETP.NE.AND.EX P0, PT, R3, RZ, PT, P0 ;  /* 0x000000ff0300720c */ /* 0x000fda0003f05300 */
[----:B------:R-:W-:Y:S05]  /*0b30*/  @!P0 BRA `(.L_x_8) ;  /* 0x0000000000088947 */ /* 0x000fea0003800000 */
[----:B------:R0:W5:Y:S01]  /*0b40*/  LD.E R58, desc[UR36][R2.64] ;  /* 0x00000024023a7980 */ /* 0x000162000c101900 */
[----:B------:R-:W-:Y:S05]  /*0b50*/  BRA `(.L_x_9) ;  /* 0x0000000000247947 */ /* 0x000fea0003800000 */
.L_x_8:
[----:B------:R-:W-:Y:S02]  /*0b60*/  ULDC.64 UR4, c[0x0][0x590] ;  /* 0x0001640000047ab9 */ /* 0x000fe40000000a00 */
[----:B------:R-:W-:-:S04]  /*0b70*/  ISETP.NE.U32.AND P0, PT, RZ, UR4, PT ;  /* 0x00000004ff007c0c */ /* 0x000fc8000bf05070 */
[----:B------:R-:W-:-:S13]  /*0b80*/  ISETP.NE.AND.EX P0, PT, RZ, UR5, PT, P0 ;  /* 0x00000005ff007c0c */ /* 0x000fda000bf05300 */
[----:B------:R-:W-:Y:S05]  /*0b90*/  @!P0 BRA `(.L_x_10) ;  /* 0x00000000000c8947 */ /* 0x000fea0003800000 */
[----:B------:R-:W2:Y:S02]  /*0ba0*/  LDC.64 R58, c[0x0][0x590] ;  /* 0x00016400ff3a7b82 */ /* 0x000ea40000000a00 */
[----:B--2---:R2:W5:Y:S01]  /*0bb0*/  LDG.E R58, desc[UR36][R58.64] ;  /* 0x000000243a3a7981 */ /* 0x004562000c1e1900 */
[----:B------:R-:W-:Y:S05]  /*0bc0*/  BRA `(.L_x_9) ;  /* 0x0000000000087947 */ /* 0x000fea0003800000 */
.L_x_10:
[----:B------:R-:W-:Y:S02]  /*0bd0*/  ULDC UR4, c[0x0][0x584] ;  /* 0x0001610000047ab9 */ /* 0x000fe40000000800 */
[----:B------:R-:W-:-:S07]  /*0be0*/  IMAD.U32 R58, RZ, RZ, UR4 ;  /* 0x00000004ff3a7e24 */ /* 0x000fce000f8e00ff */
.L_x_9:
[----:B01----:R-:W0:Y:S01]  /*0bf0*/  LDC R2, c[0x0][0x65c] ;  /* 0x00019700ff027b82 */ /* 0x003e220000000800 */
[----:B------:R-:W-:Y:S01]  /*0c00*/  ULDC UR6, c[0x0][0x28c] ;  /* 0x0000a30000067ab9 */ /* 0x000fe20000000800 */
[----:B------:R-:W-:Y:S01]  /*0c10*/  ISETP.NE.AND P0, PT, R8, 0x2, PT ;  /* 0x000000020800780c */ /* 0x000fe20003f05270 */
[----:B------:R-:W-:Y:S01]  /*0c20*/  UIADD3 UR6, UR6, 0x7f, URZ ;  /* 0x0000007f06067890 */ /* 0x000fe2000fffe03f */
[----:B------:R-:W-:Y:S01]  /*0c30*/  IMAD.U32 R8, RZ, RZ, UR12 ;  /* 0x0000000cff087e24 */ /* 0x000fe2000f8e00ff */
[----:B------:R-:W-:Y:S01]  /*0c40*/  UMOV UR38, URZ ;  /* 0x0000003f00267c82 */ /* 0x000fe20008000000 */
[----:B------:R-:W-:Y:S01]  /*0c50*/  UMOV UR39, URZ ;  /* 0x0000003f00277c82 */ /* 0x000fe20008000000 */
[----:B------:R-:W-:Y:S01]  /*0c60*/  USHF.R.S32.HI UR7, URZ, 0x1f, UR6 ;  /* 0x0000001f3f077899 */ /* 0x000fe20008011406 */
[----:B------:R-:W-:-:S03]  /*0c70*/  ULDC.64 UR8, c[0x0][0x650] ;  /* 0x0001940000087ab9 */ /* 0x000fc60000000a00 */
[----:B------:R-:W-:-:S04]  /*0c80*/  ULEA.HI UR7, UR7, UR6, URZ, 0x7 ;  /* 0x0000000607077291 */ /* 0x000fc8000f8f383f */
[----:B------:R-:W-:Y:S01]  /*0c90*/  USHF.R.S32.HI UR40, URZ, 0x7, UR7 ;  /* 0x000000073f287899 */ /* 0x000fe20008011407 */
[----:B0-----:R-:W-:-:S13]  /*0ca0*/  ISETP.NE.AND P1, PT, R2, 0x1, PT ;  /* 0x000000010200780c */ /* 0x001fda0003f25270 */
[----:B------:R-:W0:Y:S01]  /*0cb0*/  @P1 LDC R17, c[0x0][0x10] ;  /* 0x00000400ff111b82 */ /* 0x000e220000000800 */
[----:B------:R-:W-:Y:S02]  /*0cc0*/  @P1 IMAD.MOV.U32 R7, RZ, RZ, RZ ;  /* 0x000000ffff071224 */ /* 0x000fe400078e00ff */
[----:B------:R-:W-:-:S05]  /*0cd0*/  @P1 IMAD.MOV.U32 R9, RZ, RZ, RZ ;  /* 0x000000ffff091224 */ /* 0x000fca00078e00ff */
[----:B------:R-:W1:Y:S01]  /*0ce0*/  @!P1 LDC R3, c[0x0][0xc] ;  /* 0x00000300ff039b82 */ /* 0x000e620000000800 */
[----:B------:R-:W-:Y:S01]  /*0cf0*/  ULDC UR4, c[0x0][0xc] ;  /* 0x0000030000047ab9 */ /* 0x000fe20000000800 */
[----:B------:R-:W-:Y:S02]  /*0d00*/  ULDC UR5, c[0x0][0x10] ;  /* 0x0000040000057ab9 */ /* 0x000fe40000000800 */
[----:B------:R-:W-:-:S04]  /*0d10*/  UIMAD.WIDE.U32 UR4, UR4, UR5, URZ ;  /* 0x00000005040472a5 */ /* 0x000fc8000f8e003f */
[----:B------:R-:W3:Y:S01]  /*0d20*/  LDC R0, c[0x0][0x14] ;  /* 0x00000500ff007b82 */ /* 0x000ee20000000800 */
[----:B0-----:R-:W-:-:S04]  /*0d30*/  @P1 IMAD.WIDE.U32 R16, R17, UR12, R6 ;  /* 0x0000000c11101c25 */ /* 0x001fc8000f8e0006 */
[----:B------:R-:W-:Y:S02]  /*0d40*/  @P1 IMAD.IADD R17, R17, 0x1, R9 ;  /* 0x0000000111111824 */ /* 0x000fe400078e0209 */
[----:B------:R-:W-:Y:S02]  /*0d50*/  IMAD.MOV.U32 R9, RZ, RZ, RZ ;  /* 0x000000ffff097224 */ /* 0x000fe400078e00ff */
[----:B-1----:R-:W-:-:S04]  /*0d60*/  @!P1 IMAD.WIDE.U32 R8, R6, R3, R8 ;  /* 0x0000000306089225 */ /* 0x002fc800078e0008 */
[----:B------:R-:W-:Y:S02]  /*0d70*/  @!P1 IMAD.MOV.U32 R16, RZ, RZ, R8 ;  /* 0x000000ffff109224 */ /* 0x000fe400078e0008 */
[----:B---3--:R-:W-:-:S04]  /*0d80*/  IMAD.WIDE.U32 R10, R0, UR4, RZ ;  /* 0x00000004000a7c25 */ /* 0x008fc8000f8e00ff */
[----:B------:R-:W-:Y:S01]  /*0d90*/  IMAD R3, R0, UR5, RZ ;  /* 0x0000000500037c24 */ /* 0x000fe2000f8e02ff */
[----:B------:R0:W-:Y:S01]  /*0da0*/  STL.64 [R1], R10 ;  /* 0x0000000a01007387 */ /* 0x0001e20000100a00 */
[----:B------:R-:W-:Y:S02]  /*0db0*/  @!P1 IMAD.MOV.U32 R17, RZ, RZ, R9 ;  /* 0x000000ffff119224 */ /* 0x000fe400078e0009 */
[----:B------:R-:W-:Y:S01]  /*0dc0*/  IMAD.IADD R0, R11, 0x1, R3 ;  /* 0x000000010b007824 */ /* 0x000fe200078e0203 */
[----:B------:R-:W-:Y:S06]  /*0dd0*/  @P0 BRA `(.L_x_11) ;  /* 0x0000000000280947 */ /* 0x000fec0003800000 */
[----:B------:R-:W-:Y:S01]  /*0de0*/  UIMAD.WIDE.U32 UR4, UR40, 0x24924925, URZ ;  /* 0x24924925280478a5 */ /* 0x000fe2000f8e003f */
[----:B------:R-:W-:Y:S01]  /*0df0*/  IADD3 R16, P0, R16, R10, RZ ;  /* 0x0000000a10107210 */ /* 0x000fe20007f1e0ff */
[----:B------:R-:W-:Y:S02]  /*0e00*/  UISETP.GE.U32.AND UP0, UPT, UR40, 0x7, UPT ;  /* 0x000000072800788c */ /* 0x000fe4000bf06070 */
[----:B------:R-:W-:Y:S02]  /*0e10*/  UIADD3 UR4, -UR5, UR40, URZ ;  /* 0x0000002805047290 */ /* 0x000fe4000fffe13f */
[----:B------:R-:W-:Y:S01]  /*0e20*/  IMAD.X R17, R0, 0x1, R17, P0 ;  /* 0x0000000100117824 */ /* 0x000fe200000e0611 */
[----:B------:R-:W-:Y:S01]  /*0e30*/  UMOV UR39, URZ ;  /* 0x0000003f00277c82 */ /* 0x000fe20008000000 */
[----:B------:R-:W-:-:S04]  /*0e40*/  ULEA.HI UR4, UR4, UR5, URZ, 0x1f ;  /* 0x0000000504047291 */ /* 0x000fc8000f8ff83f */
[----:B------:R-:W-:-:S04]  /*0e50*/  USHF.R.U32.HI UR4, URZ, 0x2, UR4 ;  /* 0x000000023f047899 */ /* 0x000fc80008011604 */
[----:B------:R-:W-:Y:S02]  /*0e60*/  @UP0 ULOP3.LUT UR39, UR4, 0x1, URZ, 0xc0, !UPT ;  /* 0x0000000104270892 */ /* 0x000fe4000f8ec03f */
[----:B------:R-:W-:-:S12]  /*0e70*/  UIMAD UR38, UR4, -0x7, UR40 ;  /* 0xfffffff9042678a4 */ /* 0x000fd8000f8e0228 */
.L_x_11:
[----:B------:R-:W-:Y:S01]  /*0e80*/  ISETP.GE.U32.AND P0, PT, R16, UR8, PT ;  /* 0x0000000810007c0c */ /* 0x000fe2000bf06070 */
[----:B------:R-:W-:Y:S01]  /*0e90*/  IMAD.MOV.U32 R22, RZ, RZ, -0x1 ;  /* 0xffffffffff167424 */ /* 0x000fe200078e00ff */
[----:B------:R-:W-:Y:S01]  /*0ea0*/  PRMT R3, RZ, 0x7610, R3 ;  /* 0x00007610ff037816 */ /* 0x000fe20000000003 */
[----:B------:R-:W-:Y:S01]  /*0eb0*/  IMAD.MOV.U32 R18, RZ, RZ, -0x1 ;  /* 0xffffffffff127424 */ /* 0x000fe200078e00ff */
[----:B------:R-:W-:Y:S01]  /*0ec0*/  ISETP.GE.U32.AND.EX P0, PT, R17, UR9, PT, P0 ;  /* 0x0000000911007c0c */ /* 0x000fe2000bf06100 */
[----:B------:R-:W-:-:S12]  /*0ed0*/  IMAD.MOV.U32 R19, RZ, RZ, -0x1 ;  /* 0xffffffffff137424 */ /* 0x000fd800078e00ff */
[----:B------:R-:W-:Y:S05]  /*0ee0*/  @P0 BRA `(.L_x_12) ;  /* 0x0000000400280947 */ /* 0x000fea0003800000 */
[----:B------:R-:W1:Y:S01]  /*0ef0*/  LDC.64 R18, c[0x0][0x628] ;  /* 0x00018a00ff127b82 */ /* 0x000e620000000a00 */
[----:B------:R-:W-:Y:S02]  /*0f00*/  IMAD.MOV.U32 R8, RZ, RZ, R16 ;  /* 0x000000ffff087224 */ /* 0x000fe400078e0010 */
[----:B------:R-:W-:-:S05]  /*0f10*/  IMAD.MOV.U32 R9, RZ, RZ, R17 ;  /* 0x000000ffff097224 */ /* 0x000fca00078e0011 */
[----:B------:R-:W3:Y:S08]  /*0f20*/  LDC R22, c[0x0][0x630] ;  /* 0x00018c00ff167b82 */ /* 0x000ef00000000800 */
[----:B------:R-:W4:Y:S01]  /*0f30*/  LDC.64 R26, c[0x0][0x620] ;  /* 0x00018800ff1a7b82 */ /* 0x000f220000000a00 */
[----:B-1----:R-:W-:-:S04]  /*0f40*/  ISETP.NE.U32.AND P0, PT, R18, RZ, PT ;  /* 0x000000ff1200720c */ /* 0x002fc80003f05070 */
[----:B------:R-:W-:-:S13]  /*0f50*/  ISETP.NE.AND.EX P0, PT, R19, RZ, PT, P0 ;  /* 0x000000ff1300720c */ /* 0x000fda0003f05300 */
[----:B---34-:R-:W-:Y:S05]  /*0f60*/  @!P0 BRA `(.L_x_13) ;  /* 0x0000000000288947 */ /* 0x018fea0003800000 */
[----:B------:R-:W1:Y:S02]  /*0f70*/  LDC R3, c[0x0][0x634] ;  /* 0x00018d00ff037b82 */ /* 0x000e640000000800 */
[----:B-1----:R-:W-:-:S05]  /*0f80*/  IADD3 R3, P0, R16, R3, RZ ;  /* 0x0000000310037210 */ /* 0x002fca0007f1e0ff */
[----:B------:R-:W-:-:S04]  /*0f90*/  IMAD.X R15, RZ, RZ, R17, P0 ;  /* 0x000000ffff0f7224 */ /* 0x000fc800000e0611 */
[----:B------:R-:W-:-:S04]  /*0fa0*/  IMAD.WIDE.U32 R8, R15, R18, RZ ;  /* 0x000000120f087225 */ /* 0x000fc800078e00ff */
[----:B0-----:R-:W-:-:S04]  /*0fb0*/  IMAD.WIDE.U32 R10, P0, R3, R19, R8 ;  /* 0x00000013030a7225 */ /* 0x001fc80007800008 */
[----:B------:R-:W-:-:S04]  /*0fc0*/  IMAD.WIDE.U32 R8, R3, R18, RZ ;  /* 0x0000001203087225 */ /* 0x000fc800078e00ff */
[----:B------:R-:W-:Y:S01]  /*0fd0*/  IMAD.X R13, RZ, RZ, RZ, P0 ;  /* 0x000000ffff0d7224 */ /* 0x000fe200000e06ff */
[----:B------:R-:W-:Y:S01]  /*0fe0*/  IADD3 RZ, P0, R9, R10, RZ ;  /* 0x0000000a09ff7210 */ /* 0x000fe20007f1e0ff */
[----:B------:R-:W-:-:S04]  /*0ff0*/  IMAD.MOV.U32 R12, RZ, RZ, R11 ;  /* 0x000000ffff0c7224 */ /* 0x000fc800078e000b */
[----:B------:R-:W-:-:S08]  /*1000*/  IMAD.WIDE.U32.X R8, R15, R19, R12, P0 ;  /* 0x000000130f087225 */ /* 0x000fd000000e040c */
.L_x_13:
[----:B------:R-:W1:Y:S01]  /*1010*/  LDC.64 R30, c[0x0][0x640] ;  /* 0x00019000ff1e7b82 */ /* 0x000e620000000a00 */
[-CC-:B------:R-:W-:Y:S02]  /*1020*/  SHF.R.U64 R32, R8, R22.reuse, R9.reuse ;  /* 0x0000001608207219 */ /* 0x180fe40000001209 */
[----:B------:R-:W-:Y:S02]  /*1030*/  SHF.R.U32.HI R3, RZ, R22, R9 ;  /* 0x00000016ff037219 */ /* 0x000fe40000011609 */
[----:B0-----:R-:W-:-:S03]  /*1040*/  IADD3 R11, P0, RZ, -R32, RZ ;  /* 0x80000020ff0b7210 */ /* 0x001fc60007f1e0ff */
[----:B------:R-:W0:Y:S02]  /*1050*/  LDC R12, c[0x0][0x618] ;  /* 0x00018600ff0c7b82 */ /* 0x000e240000000800 */
[----:B------:R-:W-:Y:S02]  /*1060*/  IMAD.X R3, RZ, RZ, ~R3, P0 ;  /* 0x000000ffff037224 */ /* 0x000fe400000e0e03 */
[----:B------:R-:W-:-:S04]  /*1070*/  IMAD.WIDE.U32 R8, R11, R26, R16 ;  /* 0x0000001a0b087225 */ /* 0x000fc800078e0010 */
[----:B------:R-:W3:Y:S01]  /*1080*/  LDC R22, c[0x0][0x608] ;  /* 0x00018200ff167b82 */ /* 0x000ee20000000800 */
[----:B------:R-:W-:-:S04]  /*1090*/  IMAD R10, R3, R26, RZ ;  /* 0x0000001a030a7224 */ /* 0x000fc800078e02ff */
[----:B------:R-:W-:Y:S02]  /*10a0*/  IMAD R3, R11, R27, R10 ;  /* 0x0000001b0b037224 */ /* 0x000fe400078e020a */
[----:B------:R-:W-:Y:S01]  /*10b0*/  IMAD.MOV.U32 R10, RZ, RZ, -0x1 ;  /* 0xffffffffff0a7424 */ /* 0x000fe200078e00ff */
[----:B------:R-:W4:Y:S01]  /*10c0*/  LDC R29, c[0x0][0x658] ;  /* 0x00019600ff1d7b82 */ /* 0x000f220000000800 */
[----:B------:R-:W-:Y:S01]  /*10d0*/  IMAD.IADD R3, R9, 0x1, R3 ;  /* 0x0000000109037824 */ /* 0x000fe200078e0203 */
[----:B-1----:R-:W-:-:S04]  /*10e0*/  ISETP.NE.U32.AND P0, PT, R30, RZ, PT ;  /* 0x000000ff1e00720c */ /* 0x002fc80003f05070 */
[----:B------:R-:W-:Y:S02]  /*10f0*/  ISETP.NE.AND.EX P0, PT, R31, RZ, PT, P0 ;  /* 0x000000ff1f00720c */ /* 0x000fe40003f05300 */
[----:B------:R-:W1:Y:S01]  /*1100*/  LDC R26, c[0x0][0x600] ;  /* 0x00018000ff1a7b82 */ /* 0x000e620000000800 */
[-CC-:B0-----:R-:W-:Y:S02]  /*1110*/  SHF.R.U64 R18, R8, R12.reuse, R3.reuse ;  /* 0x0000000c08127219 */ /* 0x181fe40000001203 */
[----:B------:R-:W-:-:S05]  /*1120*/  SHF.R.U32.HI R3, RZ, R12, R3 ;  /* 0x0000000cff037219 */ /* 0x000fca0000011603 */
[----:B------:R-:W0:Y:S01]  /*1130*/  LDC R27, c[0x0][0x648] ;  /* 0x00019200ff1b7b82 */ /* 0x000e220000000800 */
[-CC-:B---3--:R-:W-:Y:S02]  /*1140*/  SHF.R.U64 R34, R18, R22.reuse, R3.reuse ;  /* 0x0000001612227219 */ /* 0x188fe40000001203 */
[----:B------:R-:W-:Y:S01]  /*1150*/  SHF.R.U32.HI R8, RZ, R22, R3 ;  /* 0x00000016ff087219 */ /* 0x000fe20000011603 */
[----:B------:R-:W-:-:S04]  /*1160*/  IMAD.MOV.U32 R22, RZ, RZ, 0x1 ;  /* 0x00000001ff167424 */ /* 0x000fc800078e00ff */
[----:B------:R-:W3:Y:S01]  /*1170*/  LDC R33, c[0x0][0x638] ;  /* 0x00018e00ff217b82 */ /* 0x000ee20000000800 */
[-CC-:B----4-:R-:W-:Y:S02]  /*1180*/  SHF.R.U64 R36, R34, R29.reuse, R8.reuse ;  /* 0x0000001d22247219 */ /* 0x190fe40000001208 */
[-C--:B------:R-:W-:Y:S02]  /*1190*/  SHF.L.U32 R3, R10, R29.reuse, RZ ;  /* 0x0000001d0a037219 */ /* 0x080fe400000006ff */
[----:B------:R-:W-:Y:S01]  /*11a0*/  SHF.R.U32.HI R9, RZ, R29, R8 ;  /* 0x0000001dff097219 */ /* 0x000fe20000011608 */
[----:B------:R-:W-:Y:S01]  /*11b0*/  IMAD.MOV.U32 R8, RZ, RZ, R36 ;  /* 0x000000ffff087224 */ /* 0x000fe200078e0024 */
[----:B------:R-:W-:Y:S01]  /*11c0*/  LOP3.LUT R15, RZ, R3, RZ, 0x33, !PT ;  /* 0x00000003ff0f7212 */ /* 0x000fe200078e33ff */
[----:B------:R-:W4:Y:S01]  /*11d0*/  LDC R28, c[0x0][0x610] ;  /* 0x00018400ff1c7b82 */ /* 0x000f220000000800 */
[----:B------:R-:W-:Y:S05]  /*11e0*/  @!P0 BRA `(.L_x_14) ;  /* 0x0000000000288947 */ /* 0x000fea0003800000 */
[----:B------:R-:W2:Y:S02]  /*11f0*/  LDC R3, c[0x0][0x64c] ;  /* 0x00019300ff037b82 */ /* 0x000ea40000000800 */
[----:B--2---:R-:W-:-:S05]  /*1200*/  IADD3 R3, P0, R36, R3, RZ ;  /* 0x0000000324037210 */ /* 0x004fca0007f1e0ff */
[----:B------:R-:W-:-:S04]  /*1210*/  IMAD.X R19, RZ, RZ, R9, P0 ;  /* 0x000000ffff137224 */ /* 0x000fc800000e0609 */
[----:B------:R-:W-:-:S04]  /*1220*/  IMAD.WIDE.U32 R8, R19, R30, RZ ;  /* 0x0000001e13087225 */ /* 0x000fc800078e00ff */
[----:B------:R-:W-:-:S04]  /*1230*/  IMAD.WIDE.U32 R10, P0, R3, R31, R8 ;  /* 0x0000001f030a7225 */ /* 0x000fc80007800008 */
[----:B------:R-:W-:-:S04]  /*1240*/  IMAD.WIDE.U32 R8, R3, R30, RZ ;  /* 0x0000001e03087225 */ /* 0x000fc800078e00ff */
[----:B------:R-:W-:Y:S01]  /*1250*/  IMAD.X R13, RZ, RZ, RZ, P0 ;  /* 0x000000ffff0d7224 */ /* 0x000fe200000e06ff */
[----:B------:R-:W-:Y:S01]  /*1260*/  IADD3 RZ, P0, R9, R10, RZ ;  /* 0x0000000a09ff7210 */ /* 0x000fe20007f1e0ff */
[----:B------:R-:W-:-:S04]  /*1270*/  IMAD.MOV.U32 R12, RZ, RZ, R11 ;  /* 0x000000ffff0c7224 */ /* 0x000fc800078e000b */
[----:B------:R-:W-:-:S08]  /*1280*/  IMAD.WIDE.U32.X R8, R19, R31, R12, P0 ;  /* 0x0000001f13087225 */ /* 0x000fd000000e040c */
.L_x_14:
[----:B0-----:R-:W-:Y:S01]  /*1290*/  SHF.R.U64 R7, R8, R27, R9 ;  /* 0x0000001b08077219 */ /* 0x001fe20000001209 */
[----:B-1----:R-:W-:Y:S01]  /*12a0*/  VIADD R9, R26, 0xffffffff ;  /* 0xffffffff1a097836 */ /* 0x002fe20000000000 */
[----:B------:R-:W-:Y:S01]  /*12b0*/  SHF.L.U32 R3, R22, R29, RZ ;  /* 0x0000001d16037219 */ /* 0x000fe200000006ff */
[----:B------:R-:W-:Y:S01]  /*12c0*/  @P1 IMAD R21, R25, R24, R6 ;  /* 0x0000001819151224 */ /* 0x000fe200078e0206 */
[----:B------:R-:W-:Y:S01]  /*12d0*/  LOP3.LUT R8, R34, R15, RZ, 0xc0, !PT ;  /* 0x0000000f22087212 */ /* 0x000fe200078ec0ff */
[----:B------:R-:W-:Y:S02]  /*12e0*/  IMAD.MOV R10, RZ, RZ, -R7 ;  /* 0x000000ffff0a7224 */ /* 0x000fe400078e0a07 */
[----:B------:R-:W-:Y:S02]  /*12f0*/  IMAD.MOV.U32 R6, RZ, RZ, 0x1 ;  /* 0x00000001ff067424 */ /* 0x000fe400078e00ff */
[----:B------:R-:W-:Y:S01]  /*1300*/  IMAD R8, R3, R7, R8 ;  /* 0x0000000703087224 */ /* 0x000fe200078e0208 */
[----:B------:R-:W-:Y:S01]  /*1310*/  LOP3.LUT R7, R18, R9, RZ, 0xc0, !PT ;  /* 0x0000000912077212 */ /* 0x000fe200078ec0ff */
[----:B---3--:R-:W-:-:S02]  /*1320*/  IMAD R3, R10, R33, R36 ;  /* 0x000000210a037224 */ /* 0x008fc400078e0224 */
[----:B----4-:R-:W-:Y:S02]  /*1330*/  IMAD R22, R8, R28, R21 ;  /* 0x0000001c08167224 */ /* 0x010fe400078e0215 */
[----:B------:R-:W-:Y:S01]  /*1340*/  IMAD R7, R3, R26, R7 ;  /* 0x0000001a03077224 */ /* 0x000fe200078e0207 */
[----:B------:R-:W-:Y:S01]  /*1350*/  PRMT R3, R6, 0x7610, R3 ;  /* 0x0000761006037816 */ /* 0x000fe20000000003 */
[----:B------:R-:W-:-:S03]  /*1360*/  IMAD.MOV.U32 R19, RZ, RZ, R32 ;  /* 0x000000ffff137224 */ /* 0x000fc600078e0020 */
[----:B------:R-:W-:Y:S02]  /*1370*/  SEL R18, R7, R22, !P1 ;  /* 0x0000001607127207 */ /* 0x000fe40004800000 */
[----:B------:R-:W-:-:S07]  /*1380*/  SEL R22, R22, R7, !P1 ;  /* 0x0000000716167207 */ /* 0x000fce0004800000 */
.L_x_12:
[----:B------:R-:W-:Y:S05]  /*1390*/  @!P3 BRA `(.L_x_15) ;  /* 0x00000000000cb947 */ /* 0x000fea0003800000 */
[----:B------:R-:W-:Y:S01]  /*13a0*/  UCGABAR_WAIT ;  /* 0x0000000000007dc7 */ /* 0x000fe20008000000 */
[----:B------:R-:W-:Y:S01]  /*13b0*/  CCTL.IVALL ;  /* 0x00000000ff00798f */ /* 0x000fe20002000000 */
[----:B------:R-:W-:Y:S05]  /*13c0*/  BRA `(.L_x_16) ;  /* 0x0000000000047947 */ /* 0x000fea0003800000 */
.L_x_15:
[----:B------:R-:W-:Y:S06]  /*13d0*/  BAR.SYNC.DEFER_BLOCKING 0x0 ;  /* 0x0000000000007b1d */ /* 0x000fec0000010000 */
.L_x_16:
[----:B------:R-:W-:Y:S05]  /*13e0*/  @!P2 BRA `(.L_x_17) ;  /* 0x0000003800f4a947 */ /* 0x000fea0003800000 */
[----:B------:R-:W-:-:S13]  /*13f0*/  ISETP.GT.U32.AND P0, PT, R35, 0x1, PT ;  /* 0x000000012300780c */ /* 0x000fda0003f04070 */
[----:B------:R-:W-:Y:S05]  /*1400*/  @P0 EXIT ;  /* 0x000000000000094d */ /* 0x000fea0003800000 */
.L_x_18:
[----:B------:R-:W-:-:S08]  /*1410*/  NOP ;  /* 0x0000000000007918 */ /* 0x000fd00000000000 */
[----:B------:R-:W1:Y:S02]  /*1420*/  USETMAXREG.TRY_ALLOC.CTAPOOL UP0, 0xe8 ;  /* 0x000000e8000079c8 */ /* 0x000e640008000600 */
[----:B-1----:R-:W-:-:S13]  /*1430*/  PLOP3.LUT P0, PT, PT, PT, UP0, 0x80, 0x0 ;  /* 0x000000000000781c */ /* 0x002fda0003f0f008 */
[----:B------:R-:W-:Y:S05]  /*1440*/  @!P0 BRA `(.L_x_18) ;  /* 0xfffffffc00f08947 */ /* 0x000fea000383ffff */
[----:B------:R-:W-:-:S13]  /*1450*/  LOP3.LUT P0, RZ, R3, 0xff, RZ, 0xc0, !PT ;  /* 0x000000ff03ff7812 */ /* 0x000fda000780c0ff */
[----:B------:R-:W-:Y:S05]  /*1460*/  @!P0 EXIT ;  /* 0x000000000000894d */ /* 0x000fea0003800000 */
[----:B------:R-:W3:Y:S01]  /*1470*/  LDL.64 R12, [R1] ;  /* 0x00000000010c7983 */ /* 0x000ee20000100a00 */
[----:B------:R-:W1:Y:S01]  /*1480*/  S2UR UR4, SR_CgaCtaId ;  /* 0x00000000000479c3 */ /* 0x000e620000008800 */
[CC--:B------:R-:W-:Y:S01]  /*1490*/  LEA.HI R3, R20.reuse, R5.reuse, RZ, 0x2 ;  /* 0x0000000514037211 */ /* 0x0c0fe200078f10ff */
[----:B------:R-:W-:Y:S01]  /*14a0*/  UMOV UR41, 0x400 ;  /* 0x0000040000297882 */ /* 0x000fe20000000000 */
[----:B------:R-:W-:Y:S01]  /*14b0*/  UISETP.LT.AND UP0, UPT, UR40, 0x1, UPT ;  /* 0x000000012800788c */ /* 0x000fe2000bf01270 */
[----:B------:R-:W-:Y:S01]  /*14c0*/  LEA.HI R20, R20, R5, RZ, 0x5 ;  /* 0x0000000514147211 */ /* 0x000fe200078f28ff */
[----:B------:R-:W-:Y:S01]  /*14d0*/  UIADD3 UR5, UR43, -0x1, URZ ;  /* 0xffffffff2b057890 */ /* 0x000fe2000fffe03f */
[----:B------:R-:W-:Y:S01]  /*14e0*/  LOP3.LUT R4, R3, 0xfffffffc, RZ, 0xc0, !PT ;  /* 0xfffffffc03047812 */ /* 0x000fe200078ec0ff */
[----:B------:R-:W-:Y:S01]  /*14f0*/  USEL UR42, UR40, 0x1, UP0 ;  /* 0x00000001282a7887 */ /* 0x000fe20008000000 */
[----:B------:R-:W4:Y:S01]  /*1500*/  LDC R65, c[0x0][0x658] ;  /* 0x00019600ff417b82 */ /* 0x000f220000000800 */
[--C-:B------:R-:W-:Y:S01]  /*1510*/  SHF.R.S32.HI R60, RZ, 0x2, R3.reuse ;  /* 0x00000002ff3c7819 */ /* 0x100fe20000011403 */
[----:B------:R-:W-:Y:S01]  /*1520*/  UISETP.NE.AND UP0, UPT, UR5, URZ, UPT ;  /* 0x0000003f0500728c */ /* 0x000fe2000bf05270 */
[----:B------:R-:W-:Y:S01]  /*1530*/  SHF.R.S32.HI R3, RZ, 0x1f, R3 ;  /* 0x0000001fff037819 */ /* 0x000fe20000011403 */
[----:B------:R-:W-:Y:S01]  /*1540*/  IMAD.IADD R4, R5, 0x1, -R4 ;  /* 0x0000000105047824 */ /* 0x000fe200078e0a04 */
[----:B------:R-:W-:Y:S01]  /*1550*/  ULDC UR8, c[0x0][0x284] ;  /* 0x0000a10000087ab9 */ /* 0x000fe20000000800 */
[----:B------:R-:W-:Y:S01]  /*1560*/  IMAD.MOV.U32 R8, RZ, RZ, -0x1 ;  /* 0xffffffffff087424 */ /* 0x000fe200078e00ff */
[----:B------:R-:W-:Y:S01]  /*1570*/  LEA.HI R3, R3, R60, RZ, 0x3 ;  /* 0x0000003c03037211 */ /* 0x000fe200078f18ff */
[----:B------:R-:W2:Y:S01]  /*1580*/  LDC.64 R6, c[0x0][0x5c8] ;  /* 0x00017200ff067b82 */ /* 0x000ea20000000a00 */
[----:B------:R-:W-:Y:S01]  /*1590*/  USEL UR7, URZ, 0x1, UP0 ;  /* 0x000000013f077887 */ /* 0x000fe20008000000 */
[----:B0-----:R-:W-:Y:S01]  /*15a0*/  IMAD.MOV.U32 R10, RZ, RZ, 0x1 ;  /* 0x00000001ff0a7424 */ /* 0x001fe200078e00ff */
[----:B------:R-:W-:Y:S01]  /*15b0*/  LOP3.LUT R3, R3, 0xfffffff8, RZ, 0xc0, !PT ;  /* 0xfffffff803037812 */ /* 0x000fe200078ec0ff */
[----:B------:R-:W-:Y:S01]  /*15c0*/  IMAD.SHL.U32 R62, R4, 0x2, RZ ;  /* 0x00000002043e7824 */ /* 0x000fe200078e00ff */
[----:B------:R-:W-:Y:S01]  /*15d0*/  LOP3.LUT R74, R23, 0x1, RZ, 0xfc, !PT ;  /* 0x00000001174a7812 */ /* 0x000fe200078efcff */
[----:B------:R-:W-:Y:S01]  /*15e0*/  USHF.L.U32 UR47, UR40, 0x1, URZ ;  /* 0x00000001282f7899 */ /* 0x000fe2000800063f */
[----:B------:R-:W-:Y:S01]  /*15f0*/  IMAD.U32 R75, RZ, RZ, UR7 ;  /* 0x00000007ff4b7e24 */ /* 0x000fe2000f8e00ff */
[----:B------:R-:W0:Y:S01]  /*1600*/  LDC R67, c[0x0][0x288] ;  /* 0x0000a200ff437b82 */ /* 0x000e220000000800 */
[----:B-1----:R-:W-:Y:S01]  /*1610*/  ULEA UR41, UR4, UR41, 0x18 ;  /* 0x0000002904297291 */ /* 0x002fe2000f8ec03f */
[----:B------:R-:W-:Y:S01]  /*1620*/  IMAD.IADD R60, R60, 0x1, -R3 ;  /* 0x000000013c3c7824 */ /* 0x000fe200078e0a03 */
[----:B------:R-:W-:Y:S01]  /*1630*/  USHF.L.U32 UR4, UR5, 0x3, URZ ;  /* 0x0000000305047899 */ /* 0x000fe2000800063f */
[----:B------:R-:W-:Y:S01]  /*1640*/  SHF.R.S32.HI R3, RZ, 0x5, R20 ;  /* 0x00000005ff037819 */ /* 0x000fe20000011414 */
[----:B------:R-:W-:Y:S01]  /*1650*/  UIADD3 UR5, UR41, 0x180, URZ ;  /* 0x0000018029057890 */ /* 0x000fe2000fffe03f */
[----:B------:R-:W-:Y:S01]  /*1660*/  SHF.R.S32.HI R63, RZ, 0x1f, R62 ;  /* 0x0000001fff3f7819 */ /* 0x000fe2000001143e */
[----:B------:R-:W-:Y:S01]  /*1670*/  UIADD3 UR6, UR41, 0x1c180, URZ ;  /* 0x0001c18029067890 */ /* 0x000fe2000fffe03f */
[----:B------:R-:W1:Y:S01]  /*1680*/  LDC R68, c[0x0][0x600] ;  /* 0x00018000ff447b82 */ /* 0x000e620000000800 */
[--C-:B------:R-:W-:Y:S01]  /*1690*/  SHF.R.S32.HI R61, RZ, 0x1f, R60.reuse ;  /* 0x0000001fff3d7819 */ /* 0x100fe2000001143c */
[----:B------:R-:W-:Y:S01]  /*16a0*/  USHF.R.U32.HI UR5, URZ, 0x4, UR5 ;  /* 0x000000043f057899 */ /* 0x000fe20008011605 */
[C-C-:B------:R-:W-:Y:S01]  /*16b0*/  IMAD R70, R3.reuse, -0x10, -R60.reuse ;  /* 0xfffffff003467824 */ /* 0x140fe200078e0a3c */
[----:B------:R-:W-:Y:S01]  /*16c0*/  USHF.R.U32.HI UR6, URZ, 0x4, UR6 ;  /* 0x000000043f067899 */ /* 0x000fe20008011606 */
[-C--:B----4-:R-:W-:Y:S01]  /*16d0*/  SHF.L.U32 R8, R8, R65.reuse, RZ ;  /* 0x0000004108087219 */ /* 0x090fe200000006ff */
[----:B------:R-:W-:Y:S01]  /*16e0*/  UIADD3 UR48, UR41, 0x80, URZ ;  /* 0x0000008029307890 */ /* 0x000fe2000fffe03f */
[----:B------:R-:W-:Y:S01]  /*16f0*/  IMAD.WIDE R60, R3, 0x10, R60 ;  /* 0x00000010033c7825 */ /* 0x000fe200078e023c */
[----:B------:R-:W-:Y:S01]  /*1700*/  ULOP3.LUT UR4, UR4, 0x8, URZ, 0xc0, !UPT ;  /* 0x0000000804047892 */ /* 0x000fe2000f8ec03f */
[----:B------:R-:W-:Y:S01]  /*1710*/  SHF.L.U32 R65, R10, R65, RZ ;  /* 0x000000410a417219 */ /* 0x000fe200000006ff */
[----:B------:R-:W-:Y:S01]  /*1720*/  ULOP3.LUT UR5, UR5, 0x3fff, URZ, 0xc0, !UPT ;  /* 0x00003fff05057892 */ /* 0x000fe2000f8ec03f */
[C---:B--2---:R-:W-:Y:S01]  /*1730*/  SHF.L.U64.HI R64, R6.reuse, 0x3, R7 ;  /* 0x0000000306407819 */ /* 0x044fe20000010207 */
[----:B------:R-:W-:Y:S01]  /*1740*/  ULOP3.LUT UR6, UR6, 0x3fff, URZ, 0xc0, !UPT ;  /* 0x00003fff06067892 */ /* 0x000fe2000f8ec03f */
[----:B------:R-:W-:Y:S01]  /*1750*/  IMAD.SHL.U32 R59, R6, 0x8, RZ ;  /* 0x00000008063b7824 */ /* 0x000fe200078e00ff */
[----:B------:R-:W-:Y:S01]  /*1760*/  LOP3.LUT R69, RZ, R8, RZ, 0x33, !PT ;  /* 0x00000008ff457212 */ /* 0x000fe200078e33ff */
[----:B------:R-:W-:Y:S01]  /*1770*/  VIADD R70, R70, UR8 ;  /* 0x0000000846467c36 */ /* 0x000fe20008000000 */
[----:B------:R-:W-:Y:S01]  /*1780*/  UIADD3 UR42, -UR42, UR40, URZ ;  /* 0x000000282a2a7290 */ /* 0x000fe2000fffe13f */
[----:B0-----:R-:W-:Y:S01]  /*1790*/  IMAD R67, R4, -0x2, R67 ;  /* 0xfffffffe04437824 */ /* 0x001fe200078e0243 */
[----:B------:R-:W-:-:S02]  /*17a0*/  ULEA UR43, UR43, UR48, 0x3 ;  /* 0x000000302b2b7291 */ /* 0x000fc4000f8e183f */
[----:B------:R-:W-:Y:S02]  /*17b0*/  ULOP3.LUT UR49, UR4, 0x8, URZ, 0x3c, !UPT ;  /* 0x0000000804317892 */ /* 0x000fe4000f8e3c3f */
[----:B------:R-:W-:Y:S01]  /*17c0*/  ULOP3.LUT UR44, UR4, 0x18, URZ, 0x3c, !UPT ;  /* 0x00000018042c7892 */ /* 0x000fe2000f8e3c3f */
[----:B-1----:R-:W-:Y:S01]  /*17d0*/  VIADD R68, R68, 0xffffffff ;  /* 0xffffffff44447836 */ /* 0x002fe20000000000 */
[----:B------:R-:W-:Y:S02]  /*17e0*/  ULOP3.LUT UR45, UR5, 0x10000, URZ, 0xfc, !UPT ;  /* 0x00010000052d7892 */ /* 0x000fe4000f8efc3f */
[----:B------:R-:W-:Y:S01]  /*17f0*/  ULOP3.LUT UR46, UR6, 0x10000, URZ, 0xfc, !UPT ;  /* 0x00010000062e7892 */ /* 0x000fe2000f8efc3f */
[----:B---3--:R-:W-:-:S11]  /*1800*/  SHF.L.U64.HI R66, R12, 0x1, R0 ;  /* 0x000000010c427819 */ /* 0x008fd60000010200 */
.L_x_104:
[----:B------:R-:W-:-:S04]  /*1810*/  SHF.L.U32 R0, R75, 0x1f, RZ ;  /* 0x0000001f4b007819 */ /* 0x000fc800000006ff */
[----:B------:R-:W0:Y:S02]  /*1820*/  SYNCS.PHASECHK.TRANS64.TRYWAIT P0, [UR43+-0x8], R0 ;  /* 0xfffff800ff0075a7 */ /* 0x000e24000800016b */
[----:B01-345:R-:W-:Y:S05]  /*1830*/  @!P0 BRA `(.L_x_19) ;  /* 0x0000004800888947 */ /* 0x03bfea0003800000 */
.L_x_129:
[----:B------:R-:W-:Y:S02]  /*1840*/  ULDC UR4, c[0x0][0x28c] ;  /* 0x0000a30000047ab9 */ /* 0x000fe40000000800 */
[----:B------:R-:W-:-:S13]  /*1850*/  ISETP.LT.AND P0, PT, RZ, UR4, PT ;  /* 0x00000004ff007c0c */ /* 0x000fda000bf01270 */
[----:B------:R-:W-:Y:S05]  /*1860*/  @P0 BRA `(.L_x_20) ;  /* 0x0000000000400947 */ /* 0x000fea0003800000 */
[----:B0-----:R-:W-:Y:S01]  /*1870*/  MOV R0, 0x0 ;  /* 0x0000000000007802 */ /* 0x001fe20000000f00 */
[----:B------:R-:W-:Y:S01]  /*1880*/  ULDC.64 UR4, c[0x4][0x68] ;  /* 0x01001a0000047ab9 */ /* 0x000fe20000000a00 */
[----:B------:R-:W-:Y:S01]  /*1890*/  ULDC.64 UR6, c[0x4][0x8] ;  /* 0x0100020000067ab9 */ /* 0x000fe20000000a00 */
[----:B------:R-:W-:Y:S01]  /*18a0*/  IMAD.U32 R4, RZ, RZ, UR4 ;  /* 0x00000004ff047e24 */ /* 0x000fe2000f8e00ff */
[----:B------:R0:W1:Y:S01]  /*18b0*/  LDC.64 R14, c[0x4][R0] ;  /* 0x01000000000e7b82 */ /* 0x0000620000000a00 */
[----:B------:R-:W-:Y:S01]  /*18c0*/  IMAD.U32 R5, RZ, RZ, UR5 ;  /* 0x00000005ff057e24 */ /* 0x000fe2000f8e00ff */
[----:B------:R-:W-:Y:S01]  /*18d0*/  ULDC.64 UR4, c[0x4][0x70] ;  /* 0x01001c0000047ab9 */ /* 0x000fe20000000a00 */
[----:B------:R-:W-:Y:S02]  /*18e0*/  IMAD.U32 R10, RZ, RZ, UR6 ;  /* 0x00000006ff0a7e24 */ /* 0x000fe4000f8e00ff */
[----:B------:R-:W-:Y:S02]  /*18f0*/  IMAD.U32 R6, RZ, RZ, UR4 ;  /* 0x00000004ff067e24 */ /* 0x000fe4000f8e00ff */
[----:B------:R-:W-:-:S02]  /*1900*/  IMAD.U32 R7, RZ, RZ, UR5 ;  /* 0x00000005ff077e24 */ /* 0x000fc4000f8e00ff */
[----:B------:R-:W-:Y:S02]  /*1910*/  IMAD.U32 R11, RZ, RZ, UR7 ;  /* 0x00000007ff0b7e24 */ /* 0x000fe4000f8e00ff */
[----:B------:R-:W-:Y:S02]  /*1920*/  IMAD.MOV.U32 R8, RZ, RZ, 0x1e1 ;  /* 0x000001e1ff087424 */ /* 0x000fe400078e00ff */
[----:B------:R-:W-:Y:S02]  /*1930*/  IMAD.MOV.U32 R12, RZ, RZ, 0x1 ;  /* 0x00000001ff0c7424 */ /* 0x000fe400078e00ff */
[----:B0-----:R-:W-:-:S07]  /*1940*/  IMAD.MOV.U32 R13, RZ, RZ, RZ ;  /* 0x000000ffff0d7224 */ /* 0x001fce00078e00ff */
[----:B------:R-:W-:-:S07]  /*1950*/  LEPC R20, `(.L_x_20) ;  /* 0x000000001014794e */ /* 0x000fce0000000000 */
[----:B-1---5:R-:W-:Y:S05]  /*1960*/  CALL.ABS.NOINC R14 ;  /* 0x000000000e007343 */ /* 0x022fea0003c00000 */
.L_x_20:
[----:B------:R-:W-:-:S13]  /*1970*/  ISETP.NE.AND P0, PT, R74, 0x3, PT ;  /* 0x000000034a00780c */ /* 0x000fda0003f05270 */
[----:B------:R-:W-:Y:S05]  /*1980*/  @!P0 BRA `(.L_x_21) ;  /* 0x0000000000048947 */ /* 0x000fea0003800000 */
[----:B------:R-:W-:Y:S01]  /*1990*/  BPT.TRAP 0x1 ;  /* 0x000000040000795c */ /* 0x000fe20000300000 */
.L_x_21:
[----:B0-----:R-:W-:Y:S02]  /*19a0*/  IMAD.U32 R3, RZ, RZ, UR38 ;  /* 0x00000026ff037e24 */ /* 0x001fe4000f8e00ff */
[----:B------:R-:W-:-:S03]  /*19b0*/  IMAD.U32 R0, RZ, RZ, UR39 ;  /* 0x00000027ff007e24 */ /* 0x000fc6000f8e00ff */
[----:B------:R-:W-:Y:S02]  /*19c0*/  LEA R3, R3, UR41, 0x3 ;  /* 0x0000002903037c11 */ /* 0x000fe4000f8e18ff */
[----:B------:R-:W-:-:S04]  /*19d0*/  SHF.L.U32 R0, R0, 0x1f, RZ ;  /* 0x0000001f00007819 */ /* 0x000fc800000006ff */
[----:B------:R0:W1:Y:S01]  /*19e0*/  SYNCS.PHASECHK.TRANS64.TRYWAIT P1, [R3+URZ], R0 ;  /* 0x00000000030075a7 */ /* 0x000062000802017f */
[----:B------:R-:W-:Y:S05]  /*19f0*/  @!P0 BRA `(.L_x_22) ;  /* 0x0000000000048947 */ /* 0x000fea0003800000 */
[----:B------:R-:W-:Y:S01]  /*1a00*/  BPT.TRAP 0x1 ;  /* 0x000000040000795c */ /* 0x000fe20000300000 */
.L_x_22:
[----:B-1----:R-:W-:Y:S05]  /*1a10*/  @P1 BRA `(.L_x_23) ;  /* 0x0000000000081947 */ /* 0x002fea0003800000 */
[----:B------:R-:W1:Y:S02]  /*1a20*/  SYNCS.PHASECHK.TRANS64.TRYWAIT P1, [R3+URZ], R0 ;  /* 0x00000000030075a7 */ /* 0x000e64000802017f */
[----:B-1----:R-:W-:Y:S05]  /*1a30*/  @!P1 BRA `(.L_x_24) ;  /* 0x0000004800209947 */ /* 0x002fea0003800000 */
.L_x_23:
[----:B------:R-:W-:Y:S05]  /*1a40*/  WARPSYNC.ALL ;  /* 0x0000000000007948 */ /* 0x000fea0003800000 */
[----:B------:R-:W-:Y:S01]  /*1a50*/  ULEA UR8, UR38, UR45, 0xa ;  /* 0x0000002d26087291 */ /* 0x000fe2000f8e503f */
[----:B------:R-:W-:Y:S01]  /*1a60*/  WARPGROUP.ARRIVE ;  /* 0x00000000000079c5 */ /* 0x000fe20000000000 */
[----:B------:R-:W-:Y:S01]  /*1a70*/  ULEA UR9, UR38, UR46, 0xa ;  /* 0x0000002e26097291 */ /* 0x000fe2000f8e503f */
[----:B01----:R-:W-:Y:S01]  /*1a80*/  IMAD.U32 R0, RZ, RZ, UR42 ;  /* 0x0000002aff007e24 */ /* 0x003fe2000f8e00ff */
[----:B------:R-:W-:Y:S01]  /*1a90*/  UMOV UR5, 0x40000040 ;  /* 0x4000004000057882 */ /* 0x000fe20000000000 */
[----:B------:R-:W-:-:S02]  /*1aa0*/  UMOV UR7, 0x40000040 ;  /* 0x4000004000077882 */ /* 0x000fc40000000000 */
[----:B------:R-:W-:Y:S01]  /*1ab0*/  UMOV UR4, UR8 ;  /* 0x0000000800047c82 */ /* 0x000fe20008000000 */
[----:B------:R-:W-:Y:S01]  /*1ac0*/  ISETP.GE.AND P1, PT, R0, 0x1, PT ;  /* 0x000000010000780c */ /* 0x000fe20003f26270 */
[----:B------:R-:W-:Y:S02]  /*1ad0*/  UMOV UR6, UR9 ;  /* 0x0000000900067c82 */ /* 0x000fe40008000000 */
[----:B------:R-:W-:Y:S01]  /*1ae0*/  HGMMA.64x64x16.F32.BF16 R24, gdesc[UR4], RZ, !UPT, gsb0 ;  /* 0x00e00000041879f0 */ /* 0x000fe2000c0018ff */
[----:B------:R-:W-:Y:S02]  /*1af0*/  UIADD3 UR4, UR8, 0x2, URZ ;  /* 0x0000000208047890 */ /* 0x000fe4000fffe03f */
[----:B------:R-:W-:Y:S01]  /*1b00*/  UIADD3 UR6, UR9, 0x2, URZ ;  /* 0x0000000209067890 */ /* 0x000fe2000fffe03f */
[----:B------:R-:W-:Y:S01]  /*1b10*/  UMOV UR5, 0x40000040 ;  /* 0x4000004000057882 */ /* 0x000fe20000000000 */
[----:B------:R-:W-:Y:S01]  /*1b20*/  UMOV UR7, 0x40000040 ;  /* 0x4000004000077882 */ /* 0x000fe20000000000 */
[----:B------:R-:W-:-:S02]  /*1b30*/  WARPGROUP.DEPBAR.LE gsb0, 0x0 ;  /* 0x00008000000079c5 */ /* 0x000fc40000010000 */
[----:B------:R-:W-:-:S06]  /*1b40*/  WARPGROUP.ARRIVE ;  /* 0x00000000000079c5 */ /* 0x000fcc0000000000 */
[----:B------:R-:W-:Y:S01]  /*1b50*/  HGMMA.64x64x16.F32.BF16 R24, gdesc[UR4], R24, gsb0 ;  /* 0x00e00000041879f0 */ /* 0x000fe20008001818 */
[----:B------:R-:W-:Y:S02]  /*1b60*/  UIADD3 UR4, UR8, 0x4, URZ ;  /* 0x0000000408047890 */ /* 0x000fe4000fffe03f */
[----:B------:R-:W-:Y:S01]  /*1b70*/  UIADD3 UR6, UR9, 0x4, URZ ;  /* 0x0000000409067890 */ /* 0x000fe2000fffe03f */
[----:B------:R-:W-:Y:S01]  /*1b80*/  UMOV UR5, 0x40000040 ;  /* 0x4000004000057882 */ /* 0x000fe20000000000 */
[----:B------:R-:W-:Y:S01]  /*1b90*/  UMOV UR7, 0x40000040 ;  /* 0x4000004000077882 */ /* 0x000fe20000000000 */
[----:B------:R-:W-:Y:S02]  /*1ba0*/  WARPGROUP.DEPBAR.LE gsb0, 0x0 ;  /* 0x00008000000079c5 */ /* 0x000fe40000010000 */
        /* <DEDUP_REMOVED lines=36> */
[----:B------:R-:W-:Y:S03]  /*1df0*/  HGMMA.64x64x16.F32.BF16 R24, gdesc[UR4], R24, gsb0 ;  /* 0x00e00000041879f0 */ /* 0x000fe60008001818 */
[----:B------:R-:W-:Y:S02]  /*1e00*/  WARPGROUP.DEPBAR.LE gsb0, 0x0 ;  /* 0x00008000000079c5 */ /* 0x000fe40000010000 */
[----:B------:R-:W-:Y:S05]  /*1e10*/  @!P1 BRA `(.L_x_25) ;  /* 0x0000000400849947 */ /* 0x000fea0003800000 */
[----:B------:R-:W-:Y:S01]  /*1e20*/  UIADD3 UR8, UR38, 0x1, URZ ;  /* 0x0000000126087890 */ /* 0x000fe2000fffe03f */
[----:B------:R-:W-:Y:S02]  /*1e30*/  IMAD.U32 R0, RZ, RZ, UR42 ;  /* 0x0000002aff007e24 */ /* 0x000fe4000f8e00ff */
[----:B------:R-:W-:Y:S01]  /*1e40*/  IMAD.U32 R3, RZ, RZ, UR38 ;  /* 0x00000026ff037e24 */ /* 0x000fe2000f8e00ff */
[----:B------:R-:W-:-:S04]  /*1e50*/  UISETP.NE.AND UP0, UPT, UR8, 0x7, UPT ;  /* 0x000000070800788c */ /* 0x000fc8000bf05270 */
[----:B------:R-:W-:Y:S02]  /*1e60*/  USEL UR4, URZ, 0x1, UP0 ;  /* 0x000000013f047887 */ /* 0x000fe40008000000 */
[----:B------:R-:W-:Y:S02]  /*1e70*/  USEL UR8, UR8, URZ, UP0 ;  /* 0x0000003f08087287 */ /* 0x000fe40008000000 */
[----:B------:R-:W-:-:S06]  /*1e80*/  ULOP3.LUT UR4, UR39, UR4, URZ, 0x3c, !UPT ;  /* 0x0000000427047292 */ /* 0x000fcc000f8e3c3f */
[----:B------:R-:W-:-:S07]  /*1e90*/  IMAD.U32 R6, RZ, RZ, UR4 ;  /* 0x00000004ff067e24 */ /* 0x000fce000f8e00ff */
.L_x_32:
[----:B------:R-:W-:Y:S05]  /*1ea0*/  @!P0 BRA `(.L_x_26) ;  /* 0x0000000000048947 */ /* 0x000fea0003800000 */
[----:B------:R-:W-:Y:S01]  /*1eb0*/  BPT.TRAP 0x1 ;  /* 0x000000040000795c */ /* 0x000fe20000300000 */
.L_x_26:
[----:B------:R-:W-:Y:S01]  /*1ec0*/  ULEA UR4, UR8, UR41, 0x3 ;  /* 0x0000002908047291 */ /* 0x000fe2000f8e183f */
[----:B------:R-:W-:-:S08]  /*1ed0*/  SHF.L.U32 R4, R6, 0x1f, RZ ;  /* 0x0000001f06047819 */ /* 0x000fd000000006ff */
[----:B------:R0:W1:Y:S01]  /*1ee0*/  SYNCS.PHASECHK.TRANS64.TRYWAIT P1, [UR4], R4 ;  /* 0x00000004ff0075a7 */ /* 0x0000620008020144 */
[----:B------:R-:W-:Y:S05]  /*1ef0*/  @!P0 BRA `(.L_x_27) ;  /* 0x0000000000048947 */ /* 0x000fea0003800000 */
[----:B------:R-:W-:Y:S01]  /*1f00*/  BPT.TRAP 0x1 ;  /* 0x000000040000795c */ /* 0x000fe20000300000 */
.L_x_27:
[----:B-1----:R-:W-:Y:S05]  /*1f10*/  @P1 BRA `(.L_x_28) ;  /* 0x0000000000081947 */ /* 0x002fea0003800000 */
[----:B------:R-:W1:Y:S02]  /*1f20*/  SYNCS.PHASECHK.TRANS64.TRYWAIT P1, [UR4], R4 ;  /* 0x00000004ff0075a7 */ /* 0x000e640008020144 */
[----:B-1----:R-:W-:Y:S05]  /*1f30*/  @!P1 BRA `(.L_x_29) ;  /* 0x0000004000f49947 */ /* 0x002fea0003800000 */
.L_x_28:
[----:B------:R-:W-:Y:S01]  /*1f40*/  ULEA UR9, UR8, UR45, 0xa ;  /* 0x0000002d08097291 */ /* 0x000fe2000f8e503f */
[----:B------:R-:W-:Y:S01]  /*1f50*/  WARPGROUP.ARRIVE ;  /* 0x00000000000079c5 */ /* 0x000fe20000000000 */
[----:B------:R-:W-:Y:S01]  /*1f60*/  ULEA UR10, UR8, UR46, 0xa ;  /* 0x0000002e080a7291 */ /* 0x000fe2000f8e503f */
[----:B------:R-:W-:Y:S01]  /*1f70*/  UMOV UR5, 0x40000040 ;  /* 0x4000004000057882 */ /* 0x000fe20000000000 */
[----:B------:R-:W-:-:S03]  /*1f80*/  UMOV UR7, 0x40000040 ;  /* 0x4000004000077882 */ /* 0x000fc60000000000 */
[----:B------:R-:W-:Y:S02]  /*1f90*/  UMOV UR4, UR9 ;  /* 0x0000000900047c82 */ /* 0x000fe40008000000 */
[----:B------:R-:W-:Y:S02]  /*1fa0*/  UMOV UR6, UR10 ;  /* 0x0000000a00067c82 */ /* 0x000fe40008000000 */
[----:B------:R-:W-:Y:S01]  /*1fb0*/  HGMMA.64x64x16.F32.BF16 R24, gdesc[UR4], R24, gsb0 ;  /* 0x00e00000041879f0 */ /* 0x000fe20008001818 */
        /* <DEDUP_REMOVED lines=51> */
[----:B------:R-:W-:Y:S01]  /*22f0*/  BPT.TRAP 0x1 ;  /* 0x000000040000795c */ /* 0x000fe20000300000 */
.L_x_30:
[----:B------:R-:W-:-:S13]  /*2300*/  ISETP.NE.AND P1, PT, R71, RZ, PT ;  /* 0x000000ff4700720c */ /* 0x000fda0003f25270 */
[----:B01----:R-:W-:-:S05]  /*2310*/  @P1 LEA R4, R3, UR41, 0x3 ;  /* 0x0000002903041c11 */ /* 0x003fca000f8e18ff */
[----:B------:R-:W-:-:S05]  /*2320*/  @P1 VIADD R5, R4, 0x38 ;  /* 0x0000003804051836 */ /* 0x000fca0000000000 */
[----:B------:R-:W-:-:S04]  /*2330*/  @P1 PRMT R5, R56, 0x654, R5 ;  /* 0x0000065438051816 */ /* 0x000fc80000000005 */
[----:B------:R0:W-:Y:S01]  /*2340*/  @P1 SYNCS.ARRIVE.TRANS64.RED.A1T0 RZ, [R5+URZ], RZ ;  /* 0x000000ff05ff19a7 */ /* 0x0001e2000810043f */
[----:B------:R-:W-:-:S13]  /*2350*/  ISETP.GT.U32.AND P1, PT, R23, 0x1, PT ;  /* 0x000000011700780c */ /* 0x000fda0003f24070 */
[----:B0-----:R-:W-:Y:S05]  /*2360*/  @P1 BRA `(.L_x_31) ;  /* 0x0000000000041947 */ /* 0x001fea0003800000 */
[----:B------:R-:W-:Y:S01]  /*2370*/  BPT.TRAP 0x1 ;  /* 0x000000040000795c */ /* 0x000fe20000300000 */
.L_x_31:
[----:B------:R-:W-:Y:S01]  /*2380*/  UIADD3 UR8, UR8, 0x1, URZ ;  /* 0x0000000108087890 */ /* 0x000fe2000fffe03f */
[C---:B------:R-:W-:Y:S01]  /*2390*/  ISETP.GT.AND P2, PT, R0.reuse, 0x1, PT ;  /* 0x000000010000780c */ /* 0x040fe20003f44270 */
[----:B------:R-:W-:Y:S02]  /*23a0*/  VIADD R3, R3, 0x1 ;  /* 0x0000000103037836 */ /* 0x000fe40000000000 */
[----:B------:R-:W-:Y:S01]  /*23b0*/  UISETP.NE.AND UP0, UPT, UR8, 0x7, UPT ;  /* 0x000000070800788c */ /* 0x000fe2000bf05270 */
[----:B------:R-:W-:Y:S02]  /*23c0*/  VIADD R0, R0, 0xffffffff ;  /* 0xffffffff00007836 */ /* 0x000fe40000000000 */
[C---:B------:R-:W-:Y:S01]  /*23d0*/  ISETP.NE.AND P1, PT, R3.reuse, 0x7, PT ;  /* 0x000000070300780c */ /* 0x040fe20003f25270 */
[----:B------:R-:W-:Y:S02]  /*23e0*/  USEL UR4, URZ, 0x1, UP0 ;  /* 0x000000013f047887 */ /* 0x000fe40008000000 */
[----:B------:R-:W-:Y:S01]  /*23f0*/  USEL UR8, UR8, URZ, UP0 ;  /* 0x0000003f08087287 */ /* 0x000fe20008000000 */
[----:B------:R-:W-:-:S03]  /*2400*/  SEL R3, R3, RZ, P1 ;  /* 0x000000ff03037207 */ /* 0x000fc60000800000 */
[----:B------:R-:W-:Y:S01]  /*2410*/  LOP3.LUT R6, R6, UR4, RZ, 0x3c, !PT ;  /* 0x0000000406067c12 */ /* 0x000fe2000f8e3cff */
[----:B------:R-:W-:Y:S07]  /*2420*/  @P2 BRA `(.L_x_32) ;  /* 0xfffffff8009c2947 */ /* 0x000fee000383ffff */
.L_x_25:
[----:B------:R-:W0:Y:S01]  /*2430*/  LDC R0, c[0x0][0x28c] ;  /* 0x0000a300ff007b82 */ /* 0x000e220000000800 */
[----:B------:R-:W-:-:S04]  /*2440*/  IMAD.U32 R3, RZ, RZ, UR49 ;  /* 0x00000031ff037e24 */ /* 0x000fc8000f8e00ff */
[----:B------:R1:W-:Y:S01]  /*2450*/  SYNCS.ARRIVE.TRANS64.A1T0 RZ, [R3+UR48], RZ ;  /* 0x000000ff03ff79a7 */ /* 0x0003e20008100030 */
[----:B0-----:R-:W-:-:S13]  /*2460*/  ISETP.GE.AND P1, PT, R0, 0x1, PT ;  /* 0x000000010000780c */ /* 0x001fda0003f26270 */
[----:B-1----:R-:W-:Y:S05]  /*2470*/  @!P1 BRA `(.L_x_33) ;  /* 0x0000000000509947 */ /* 0x002fea0003800000 */
[----:B------:R-:W-:Y:S05]  /*2480*/  @!P0 BRA `(.L_x_34) ;  /* 0x0000000000048947 */ /* 0x000fea0003800000 */
[----:B------:R-:W-:Y:S01]  /*2490*/  BPT.TRAP 0x1 ;  /* 0x000000040000795c */ /* 0x000fe20000300000 */
.L_x_34:
[----:B------:R-:W-:Y:S01]  /*24a0*/  ISETP.NE.AND P1, PT, R71, RZ, PT ;  /* 0x000000ff4700720c */ /* 0x000fe20003f25270 */
[----:B------:R-:W-:Y:S01]  /*24b0*/  BSSY B0, `(.L_x_35) ;  /* 0x000000e000007945 */ /* 0x000fe20003800000 */
[----:B------:R-:W-:-:S11]  /*24c0*/  ISETP.GT.U32.AND P0, PT, R23, 0x1, PT ;  /* 0x000000011700780c */ /* 0x000fd60003f04070 */
[----:B------:R-:W-:Y:S05]  /*24d0*/  @!P1 BRA `(.L_x_36) ;  /* 0x00000000002c9947 */ /* 0x000fea0003800000 */
[----:B------:R-:W-:-:S04]  /*24e0*/  UIADD3 UR6, UR38, UR42, URZ ;  /* 0x0000002a26067290 */ /* 0x000fc8000fffe03f */
[----:B------:R-:W-:-:S04]  /*24f0*/  UIMAD.WIDE.U32 UR4, UR6, 0x24924925, URZ ;  /* 0x24924925060478a5 */ /* 0x000fc8000f8e003f */
[----:B------:R-:W-:-:S04]  /*2500*/  UIADD3 UR4, UR6, -UR5, URZ ;  /* 0x8000000506047290 */ /* 0x000fc8000fffe03f */
[----:B------:R-:W-:-:S04]  /*2510*/  ULEA.HI UR4, UR4, UR5, URZ, 0x1f ;  /* 0x0000000504047291 */ /* 0x000fc8000f8ff83f */
[----:B------:R-:W-:-:S04]  /*2520*/  USHF.R.U32.HI UR4, URZ, 0x2, UR4 ;  /* 0x000000023f047899 */ /* 0x000fc80008011604 */
[----:B------:R-:W-:-:S04]  /*2530*/  UIMAD UR4, UR4, -0x7, UR6 ;  /* 0xfffffff9040478a4 */ /* 0x000fc8000f8e0206 */
[----:B------:R-:W-:-:S04]  /*2540*/  ULEA UR4, UR4, UR41, 0x3 ;  /* 0x0000002904047291 */ /* 0x000fc8000f8e183f */
[----:B------:R-:W-:-:S06]  /*2550*/  UIADD3 UR4, UR4, 0x38, URZ ;  /* 0x0000003804047890 */ /* 0x000fcc000fffe03f */
[----:B------:R-:W-:-:S05]  /*2560*/  IMAD.U32 R3, RZ, RZ, UR4 ;  /* 0x00000004ff037e24 */ /* 0x000fca000f8e00ff */
[----:B------:R-:W-:-:S04]  /*2570*/  PRMT R0, R56, 0x654, R3 ;  /* 0x0000065438007816 */ /* 0x000fc80000000003 */
[----:B------:R0:W-:Y:S03]  /*2580*/  SYNCS.ARRIVE.TRANS64.RED.A1T0 RZ, [R0+URZ], RZ ;  /* 0x000000ff00ff79a7 */ /* 0x0001e6000810043f */
.L_x_36:
[----:B------:R-:W-:Y:S05]  /*2590*/  BSYNC B0 ;  /* 0x0000000000007941 */ /* 0x000fea0003800000 */
.L_x_35:
[----:B------:R-:W-:Y:S05]  /*25a0*/  @P0 BRA `(.L_x_33) ;  /* 0x0000000000040947 */ /* 0x000fea0003800000 */
[----:B------:R-:W-:Y:S01]  /*25b0*/  BPT.TRAP 0x1 ;  /* 0x000000040000795c */ /* 0x000fe20000300000 */
.L_x_33:
[----:B0-----:R-:W-:Y:S01]  /*25c0*/  SHF.L.U32 R0, R75, 0x1f, RZ ;  /* 0x0000001f4b007819 */ /* 0x001fe200000006ff */
[----:B------:R-:W-:Y:S01]  /*25d0*/  UISETP.GE.U32.AND UP1, UPT, UR47, 0x7, UPT ;  /* 0x000000072f00788c */ /* 0x000fe2000bf26070 */
[----:B------:R-:W-:Y:S01]  /*25e0*/  SHF.R.S32.HI R11, RZ, 0x1f, R19 ;  /* 0x0000001fff0b7819 */ /* 0x000fe20000011413 */
[----:B------:R-:W-:Y:S01]  /*25f0*/  UIADD3 UR38, UR38, UR47, URZ ;  /* 0x0000002f26267290 */ /* 0x000fe2000fffe03f */
[----:B------:R-:W0:Y:S03]  /*2600*/  SYNCS.PHASECHK.TRANS64.TRYWAIT P0, [UR43+0x8], R0 ;  /* 0x00000800ff0075a7 */ /* 0x000e26000800016b */
[----:B------:R-:W-:-:S04]  /*2610*/  UISETP.GT.U32.AND UP0, UPT, UR38, 0x6, UPT ;  /* 0x000000062600788c */ /* 0x000fc8000bf04070 */
[----:B------:R-:W-:Y:S02]  /*2620*/  UISETP.LT.U32.AND UP0, UPT, UR47, 0x7, UP0 ;  /* 0x000000072f00788c */ /* 0x000fe40008701070 */
[----:B------:R-:W-:Y:S02]  /*2630*/  @UP1 UIMAD.WIDE.U32 UR4, UR38, 0x24924925, URZ ;  /* 0x24924925260418a5 */ /* 0x000fe4000f8e003f */
[----:B------:R-:W-:Y:S02]  /*2640*/  USEL UR6, URZ, 0x1, !UP0 ;  /* 0x000000013f067887 */ /* 0x000fe4000c000000 */
[----:B------:R-:W-:Y:S02]  /*2650*/  @UP1 UIADD3 UR4, UR38, -UR5, URZ ;  /* 0x8000000526041290 */ /* 0x000fe4000fffe03f */
[----:B------:R-:W-:Y:S02]  /*2660*/  ULOP3.LUT UR39, UR39, UR6, URZ, 0x3c, !UPT ;  /* 0x0000000627277292 */ /* 0x000fe4000f8e3c3f */
[----:B------:R-:W-:-:S04]  /*2670*/  @UP1 ULEA.HI UR4, UR4, UR5, URZ, 0x1f ;  /* 0x0000000504041291 */ /* 0x000fc8000f8ff83f */
[----:B------:R-:W-:-:S04]  /*2680*/  @UP1 USHF.R.U32.HI UR4, URZ, 0x2, UR4 ;  /* 0x000000023f041899 */ /* 0x000fc80008011604 */
[----:B------:R-:W-:Y:S01]  /*2690*/  @UP1 ULOP3.LUT UR39, UR39, 0x1, UR4, 0x78, !UPT ;  /* 0x0000000127271892 */ /* 0x000fe2000f8e7804 */
[----:B0-----:R-:W-:Y:S11]  /*26a0*/  @!P0 BRA `(.L_x_37) ;  /* 0x0000003c00308947 */ /* 0x001ff60003800000 */
.L_x_130:
[----:B0-----:R-:W-:Y:S01]  /*26b0*/  IMAD.SHL.U32 R3, R22, 0x40, RZ ;  /* 0x0000004016037824 */ /* 0x001fe200078e00ff */
[----:B------:R-:W-:Y:S01]  /*26c0*/  ULDC UR6, c[0x0][0x284] ;  /* 0x0000a10000067ab9 */ /* 0x000fe20000000800 */
[----:B------:R-:W-:Y:S01]  /*26d0*/  IMAD.SHL.U32 R12, R18, 0x40, RZ ;  /* 0x00000040120c7824 */ /* 0x000fe200078e00ff */
[----:B------:R-:W-:Y:S01]  /*26e0*/  ULDC.64 UR4, c[0x0][0x5d0] ;  /* 0x0001740000047ab9 */ /* 0x000fe20000000a00 */
[----:B------:R-:W-:Y:S01]  /*26f0*/  IMAD.WIDE R20, R22, 0x40, R60 ;  /* 0x0000004016147825 */ /* 0x000fe200078e023c */
[----:B------:R-:W-:Y:S01]  /*2700*/  ISETP.GE.AND P0, PT, R3, UR6, PT ;  /* 0x0000000603007c0c */ /* 0x000fe2000bf06270 */
[----:B------:R-:W-:Y:S01]  /*2710*/  ULDC UR6, c[0x0][0x288] ;  /* 0x0000a20000067ab9 */ /* 0x000fe20000000800 */
[----:B------:R-:W-:Y:S01]  /*2720*/  SHF.R.S32.HI R13, RZ, 0x1f, R12 ;  /* 0x0000001fff0d7819 */ /* 0x000fe2000001140c */
[----:B------:R-:W-:Y:S01]  /*2730*/  IMAD R0, R11, UR4, RZ ;  /* 0x000000040b007c24 */ /* 0x000fe2000f8e02ff */
[----:B------:R-:W-:Y:S01]  /*2740*/  ISETP.GE.OR P0, PT, R12, UR6, P0 ;  /* 0x000000060c007c0c */ /* 0x000fe20008706670 */
[----:B------:R-:W-:-:S04]  /*2750*/  IMAD.WIDE.U32 R4, R19, UR4, R62 ;  /* 0x0000000413047c25 */ /* 0x000fc8000f8e003e */
[----:B------:R-:W-:Y:S01]  /*2760*/  IMAD R7, R19, UR5, R0 ;  /* 0x0000000513077c24 */ /* 0x000fe2000f8e0200 */
[----:B------:R-:W-:Y:S01]  /*2770*/  IADD3 R4, P1, R12, R4, RZ ;  /* 0x000000040c047210 */ /* 0x000fe20007f3e0ff */
[----:B------:R-:W-:Y:S02]  /*2780*/  ULDC.64 UR4, c[0x0][0x5c8] ;  /* 0x0001720000047ab9 */ /* 0x000fe40000000a00 */
[----:B------:R-:W-:Y:S01]  /*2790*/  IMAD R9, R21, UR4, RZ ;  /* 0x0000000415097c24 */ /* 0x000fe2000f8e02ff */
[----:B------:R-:W-:-:S03]  /*27a0*/  IADD3.X R5, R13, R5, R7, P1, !PT ;  /* 0x000000050d057210 */ /* 0x000fc60000ffe407 */
[C---:B------:R-:W-:Y:S02]  /*27b0*/  IMAD R9, R20.reuse, UR5, R9 ;  /* 0x0000000514097c24 */ /* 0x040fe4000f8e0209 */
[----:B------:R-:W-:Y:S01]  /*27c0*/  IMAD.WIDE.U32 R72, R20, UR4, R4 ;  /* 0x0000000414487c25 */ /* 0x000fe2000f8e0004 */
[----:B------:R-:W-:Y:S06]  /*27d0*/  @P0 BRA `(.L_x_38) ;  /* 0x0000002000540947 */ /* 0x000fec0003800000 */
[----:B-----5:R-:W-:Y:S01]  /*27e0*/  FSETP.NEU.AND P1, PT, R58, RZ, PT ;  /* 0x000000ff3a00720b */ /* 0x020fe20003f2d000 */
[----:B------:R-:W-:Y:S01]  /*27f0*/  IMAD.IADD R18, R67, 0x1, -R12 ;  /* 0x0000000143127824 */ /* 0x000fe200078e0a0c */
[----:B------:R-:W-:Y:S01]  /*2800*/  BSSY B0, `(.L_x_38) ;  /* 0x0000212000007945 */ /* 0x000fe20003800000 */
[----:B------:R-:W-:Y:S02]  /*2810*/  IMAD.IADD R0, R70, 0x1, -R3 ;  /* 0x0000000146007824 */ /* 0x000fe400078e0a03 */
[----:B------:R-:W-:Y:S01]  /*2820*/  IMAD.IADD R83, R73, 0x1, R9 ;  /* 0x0000000149537824 */ /* 0x000fe200078e0209 */
[----:B------:R-:W-:-:S04]  /*2830*/  ISETP.GT.AND P0, PT, R18, RZ, PT ;  /* 0x000000ff1200720c */ /* 0x000fc80003f04270 */
[----:B------:R-:W-:-:S03]  /*2840*/  ISETP.GT.AND P3, PT, R0, RZ, P0 ;  /* 0x000000ff0000720c */ /* 0x000fc60000764270 */
[----:B------:R-:W-:Y:S10]  /*2850*/  @!P1 BRA `(.L_x_39) ;  /* 0x0000001400d89947 */ /* 0x000ff40003800000 */
[----:B------:R-:W0:Y:S01]  /*2860*/  LDC.64 R76, c[0x0][0x5b8] ;  /* 0x00016e00ff4c7b82 */ /* 0x000e220000000a00 */
[----:B------:R-:W-:-:S07]  /*2870*/  ULDC.64 UR4, c[0x0][0x5c0] ;  /* 0x0001700000047ab9 */ /* 0x000fce0000000a00 */
[----:B------:R-:W1:Y:S08]  /*2880*/  LDC.64 R78, c[0x0][0x5b0] ;  /* 0x00016c00ff4e7b82 */ /* 0x000e700000000a00 */
[----:B------:R-:W2:Y:S01]  /*2890*/  LDC.64 R80, c[0x0][0x5a8] ;  /* 0x00016a00ff507b82 */ /* 0x000ea20000000a00 */
[-C--:B0-----:R-:W-:Y:S02]  /*28a0*/  IMAD R6, R11, R76.reuse, RZ ;  /* 0x0000004c0b067224 */ /* 0x081fe400078e02ff */
[----:B------:R-:W-:-:S04]  /*28b0*/  IMAD.WIDE.U32 R4, R19, R76, R62 ;  /* 0x0000004c13047225 */ /* 0x000fc800078e003e */
[----:B------:R-:W-:Y:S01]  /*28c0*/  IMAD R73, R19, R77, R6 ;  /* 0x0000004d13497224 */ /* 0x000fe200078e0206 */
[----:B------:R-:W-:Y:S01]  /*28d0*/  IADD3 R8, P1, R12, R4, RZ ;  /* 0x000000040c087210 */ /* 0x000fe20007f3e0ff */
[----:B-1----:R-:W-:-:S03]  /*28e0*/  IMAD R3, R21, R78, RZ ;  /* 0x0000004e15037224 */ /* 0x002fc600078e02ff */
[----:B------:R-:W-:Y:S01]  /*28f0*/  IADD3.X R9, R13, R5, R73, P1, !PT ;  /* 0x000000050d097210 */ /* 0x000fe20000ffe449 */
[C---:B------:R-:W-:Y:S02]  /*2900*/  IMAD R77, R20.reuse, R79, R3 ;  /* 0x0000004f144d7224 */ /* 0x040fe400078e0203 */
[----:B------:R-:W-:-:S04]  /*2910*/  IMAD.WIDE.U32 R4, R20, R78, R8 ;  /* 0x0000004e14047225 */ /* 0x000fc800078e0008 */
[----:B------:R-:W-:Y:S01]  /*2920*/  IMAD.IADD R3, R5, 0x1, R77 ;  /* 0x0000000105037824 */ /* 0x000fe200078e024d */
[----:B--2---:R-:W-:-:S04]  /*2930*/  LEA R10, P1, R4, R80, 0x1 ;  /* 0x00000050040a7211 */ /* 0x004fc800078208ff */
[----:B------:R-:W-:-:S05]  /*2940*/  LEA.HI.X R11, R4, R81, R3, 0x1, P1 ;  /* 0x00000051040b7211 */ /* 0x000fca00008f0c03 */
[----:B------:R0:W2:Y:S01]  /*2950*/  @P3 LDG.E.LTC128B.U16 R3, desc[UR36][R10.64] ;  /* 0x000000240a033981 */ /* 0x0000a2000c1e1520 */
[----:B------:R-:W-:Y:S01]  /*2960*/  IMAD.WIDE.U32 R4, R20, R78, R12 ;  /* 0x0000004e14047225 */ /* 0x000fe200078e000c */
[----:B------:R-:W-:Y:S02]  /*2970*/  BSSY B1, `(.L_x_40) ;  /* 0x0000014000017945 */ /* 0x000fe40003800000 */
[----:B------:R-:W-:-:S04]  /*2980*/  IADD3 R14, P1, R62, R4, RZ ;  /* 0x000000043e0e7210 */ /* 0x000fc80007f3e0ff */
[----:B------:R-:W-:Y:S01]  /*2990*/  IADD3.X R15, R63, R77, R5, P1, !PT ;  /* 0x0000004d3f0f7210 */ /* 0x000fe20000ffe405 */
[----:B0-----:R-:W-:Y:S01]  /*29a0*/  IMAD.SHL.U32 R10, R78, 0x8, RZ ;  /* 0x000000084e0a7824 */ /* 0x001fe200078e00ff */
[----:B------:R-:W-:Y:S02]  /*29b0*/  LEA R6, P1, R72, UR4, 0x1 ;  /* 0x0000000448067c11 */ /* 0x000fe4000f8208ff */
[----:B------:R-:W-:Y:S01]  /*29c0*/  SHF.L.U64.HI R11, R78, 0x3, R79 ;  /* 0x000000034e0b7819 */ /* 0x000fe2000001024f */
[----:B------:R-:W-:-:S04]  /*29d0*/  IMAD.WIDE.U32 R14, R19, R76, R14 ;  /* 0x0000004c130e7225 */ /* 0x000fc800078e000e */
[----:B------:R-:W-:Y:S01]  /*29e0*/  IMAD.IADD R5, R73, 0x1, R15 ;  /* 0x0000000149057824 */ /* 0x000fe200078e020f */
[----:B------:R-:W-:-:S04]  /*29f0*/  LEA R4, P4, R14, R80, 0x1 ;  /* 0x000000500e047211 */ /* 0x000fc800078808ff */
[----:B------:R-:W-:Y:S01]  /*2a00*/  LEA.HI.X R5, R14, R81, R5, 0x1, P4 ;  /* 0x000000510e057211 */ /* 0x000fe200020f0c05 */
[----:B--2---:R-:W-:-:S04]  /*2a10*/  IMAD.U32 R7, R3, 0x10000, RZ ;  /* 0x0001000003077824 */ /* 0x004fc800078e00ff */
[----:B------:R-:W-:-:S04]  /*2a20*/  FMUL R7, R7, R58 ;  /* 0x0000003a07077220 */ /* 0x000fc80000400000 */
[----:B------:R-:W-:Y:S01]  /*2a30*/  FFMA R24, R24, R57, R7 ;  /* 0x0000003918187223 */ /* 0x000fe20000000007 */
[----:B------:R-:W-:Y:S02]  /*2a40*/  LEA.HI.X R7, R72, UR5, R83, 0x1, P1 ;  /* 0x0000000548077c11 */ /* 0x000fe400088f0c53 */
[----:B------:R-:W-:Y:S02]  /*2a50*/  ISETP.GT.AND P1, PT, R18, 0x1, PT ;  /* 0x000000011200780c */ /* 0x000fe40003f24270 */
[----:B------:R-:W-:Y:S02]  /*2a60*/  F2FP.BF16.F32.PACK_AB R24, RZ, R24 ;  /* 0x00000018ff18723e */ /* 0x000fe400000010ff */
[----:B------:R-:W-:-:S03]  /*2a70*/  ISETP.GT.AND P2, PT, R0, RZ, P1 ;  /* 0x000000ff0000720c */ /* 0x000fc60000f44270 */
[----:B------:R0:W-:Y:S10]  /*2a80*/  @P3 STG.E.U16 desc[UR36][R6.64], R24 ;  /* 0x0000001806003986 */ /* 0x0001f4000c101524 */
[----:B------:R-:W-:Y:S05]  /*2a90*/  @!P2 BRA `(.L_x_41) ;  /* 0x000000000004a947 */ /* 0x000fea0003800000 */
[----:B------:R1:W5:Y:S02]  /*2aa0*/  LDG.E.LTC128B.U16 R3, desc[UR36][R4.64+0x2] ;  /* 0x0000022404037981 */ /* 0x000364000c1e1520 */
.L_x_41:
[----:B------:R-:W-:Y:S05]  /*2ab0*/  BSYNC B1 ;  /* 0x0000000000017941 */ /* 0x000fea0003800000 */
.L_x_40:
[----:B------:R-:W-:Y:S01]  /*2ac0*/  IMAD.WIDE.U32 R10, R20, R78, R10 ;  /* 0x0000004e140a7225 */ /* 0x000fe200078e000a */
[----:B------:R-:W-:Y:S02]  /*2ad0*/  ISETP.GT.AND P0, PT, R0, 0x8, P0 ;  /* 0x000000080000780c */ /* 0x000fe40000704270 */
[C---:B-----5:R-:W-:Y:S01]  /*2ae0*/  PRMT R20, R3.reuse, 0x7610, R20 ;  /* 0x0000761003147816 */ /* 0x060fe20000000014 */
[----:B------:R-:W-:Y:S01]  /*2af0*/  IMAD.U32 R15, R3, 0x10000, RZ ;  /* 0x00010000030f7824 */ /* 0x000fe200078e00ff */
[----:B------:R-:W-:Y:S01]  /*2b00*/  IADD3 R8, P3, R8, R10, RZ ;  /* 0x0000000a08087210 */ /* 0x000fe20007f7e0ff */
[----:B------:R-:W-:Y:S02]  /*2b10*/  IMAD.IADD R77, R77, 0x1, R11 ;  /* 0x000000014d4d7824 */ /* 0x000fe400078e020b */
[----:B------:R-:W-:Y:S02]  /*2b20*/  FMUL R14, R15, R58 ;  /* 0x0000003a0f0e7220 */ /* 0x000fe40000400000 */
[----:B------:R-:W-:-:S02]  /*2b30*/  IMAD.X R9, R77, 0x1, R9, P3 ;  /* 0x000000014d097824 */ /* 0x000fc400018e0609 */
[----:B------:R-:W-:Y:S01]  /*2b40*/  FFMA R25, R25, R57, R14 ;  /* 0x0000003919197223 */ /* 0x000fe2000000000e */
[----:B------:R-:W-:-:S04]  /*2b50*/  LEA R14, P3, R8, R80, 0x1 ;  /* 0x00000050080e7211 */ /* 0x000fc800078608ff */
[----:B------:R-:W-:Y:S02]  /*2b60*/  F2FP.BF16.F32.PACK_AB R25, RZ, R25 ;  /* 0x00000019ff19723e */ /* 0x000fe400000010ff */
[----:B------:R-:W-:-:S03]  /*2b70*/  LEA.HI.X R15, R8, R81, R9, 0x1, P3 ;  /* 0x00000051080f7211 */ /* 0x000fc600018f0c09 */
[----:B------:R2:W-:Y:S04]  /*2b80*/  @P2 STG.E.U16 desc[UR36][R6.64+0x2], R25 ;  /* 0x0000021906002986 */ /* 0x0005e8000c101524 */
[----:B------:R-:W3:Y:S01]  /*2b90*/  @P0 LDG.E.LTC128B.U16 R20, desc[UR36][R14.64] ;  /* 0x000000240e140981 */ /* 0x000ee2000c1e1520 */
[----:B------:R-:W-:Y:S01]  /*2ba0*/  IADD3 R12, P2, P3, R62, R10, R12 ;  /* 0x0000000a3e0c7210 */ /* 0x000fe20007b5e00c */
[----:B------:R-:W-:Y:S01]  /*2bb0*/  BSSY B1, `(.L_x_42) ;  /* 0x0000011000017945 */ /* 0x000fe20003800000 */
[----:B------:R-:W-:Y:S02]  /*2bc0*/  SHF.L.U64.HI R11, R59, 0x1, R64 ;  /* 0x000000013b0b7819 */ /* 0x000fe40000010240 */
[----:B------:R-:W-:Y:S02]  /*2bd0*/  IADD3.X R13, R63, R77, R13, P2, P3 ;  /* 0x0000004d3f0d7210 */ /* 0x000fe400017e640d */
[----:B------:R-:W-:-:S02]  /*2be0*/  LEA R10, P2, R59, R6, 0x1 ;  /* 0x000000063b0a7211 */ /* 0x000fc400078408ff */
[----:B------:R-:W-:Y:S01]  /*2bf0*/  ISETP.GT.AND P1, PT, R0, 0x8, P1 ;  /* 0x000000080000780c */ /* 0x000fe20000f24270 */
[----:B------:R-:W-:-:S04]  /*2c00*/  IMAD.WIDE.U32 R12, R19, R76, R12 ;  /* 0x0000004c130c7225 */ /* 0x000fc800078e000c */
[----:B------:R-:W-:Y:S01]  /*2c10*/  IMAD.X R11, R11, 0x1, R7, P2 ;  /* 0x000000010b0b7824 */ /* 0x000fe200010e0607 */
[----:B------:R-:W-:Y:S01]  /*2c20*/  LEA R8, P3, R12, R80, 0x1 ;  /* 0x000000500c087211 */ /* 0x000fe200078608ff */
[----:B------:R-:W-:-:S05]  /*2c30*/  IMAD.IADD R9, R73, 0x1, R13 ;  /* 0x0000000149097824 */ /* 0x000fca00078e020d */
[----:B------:R-:W-:Y:S01]  /*2c40*/  LEA.HI.X R9, R12, R81, R9, 0x1, P3 ;  /* 0x000000510c097211 */ /* 0x000fe200018f0c09 */
[----:B---3--:R-:W-:-:S04]  /*2c50*/  IMAD.U32 R3, R20, 0x10000, RZ ;  /* 0x0001000014037824 */ /* 0x008fc800078e00ff */
[----:B------:R-:W-:-:S04]  /*2c60*/  FMUL R3, R3, R58 ;  /* 0x0000003a03037220 */ /* 0x000fc80000400000 */
[----:B------:R-:W-:-:S05]  /*2c70*/  FFMA R3, R26, R57, R3 ;  /* 0x000000391a037223 */ /* 0x000fca0000000003 */
[----:B------:R-:W-:-:S05]  /*2c80*/  F2FP.BF16.F32.PACK_AB R3, RZ, R3 ;  /* 0x00000003ff03723e */ /* 0x000fca00000010ff */
[----:B------:R2:W-:Y:S01]  /*2c90*/  @P0 STG.E.U16 desc[UR36][R10.64], R3 ;  /* 0x000000030a000986 */ /* 0x0005e2000c101524 */
[----:B------:R-:W-:Y:S05]  /*2ca0*/  @!P1 BRA `(.L_x_43) ;  /* 0x0000000000049947 */ /* 0x000fea0003800000 */
[----:B------:R3:W5:Y:S02]  /*2cb0*/  LDG.E.LTC128B.U16 R20, desc[UR36][R8.64+0x2] ;  /* 0x0000022408147981 */ /* 0x000764000c1e1520 */
.L_x_43:
[----:B------:R-:W-:Y:S05]  /*2cc0*/  BSYNC B1 ;  /* 0x0000000000017941 */ /* 0x000fea0003800000 */
.L_x_42:
[----:B--2--5:R-:W-:Y:S01]  /*2cd0*/  IMAD.U32 R3, R20, 0x10000, RZ ;  /* 0x0001000014037824 */ /* 0x024fe200078e00ff */
[----:B------:R-:W-:Y:S01]  /*2ce0*/  ISETP.GT.AND P0, PT, R18, 0x8, PT ;  /* 0x000000081200780c */ /* 0x000fe20003f04270 */
[----:B------:R-:W-:Y:S02]  /*2cf0*/  BSSY B1, `(.L_x_44) ;  /* 0x0000008000017945 */ /* 0x000fe40003800000 */
[----:B------:R-:W-:Y:S01]  /*2d00*/  FMUL R12, R3, R58 ;  /* 0x0000003a030c7220 */ /* 0x000fe20000400000 */
[----:B------:R-:W-:-:S03]  /*2d10*/  ISETP.GT.AND P2, PT, R0, RZ, P0 ;  /* 0x000000ff0000720c */ /* 0x000fc60000744270 */
[----:B------:R-:W-:-:S05]  /*2d20*/  FFMA R12, R27, R57, R12 ;  /* 0x000000391b0c7223 */ /* 0x000fca000000000c */
[----:B------:R-:W-:-:S05]  /*2d30*/  F2FP.BF16.F32.PACK_AB R12, RZ, R12 ;  /* 0x0000000cff0c723e */ /* 0x000fca00000010ff */
[----:B------:R2:W-:Y:S01]  /*2d40*/  @P1 STG.E.U16 desc[UR36][R10.64+0x2], R12 ;  /* 0x0000020c0a001986 */ /* 0x0005e2000c101524 */
[----:B------:R-:W-:Y:S05]  /*2d50*/  @!P2 BRA `(.L_x_45) ;  /* 0x000000000004a947 */ /* 0x000fea0003800000 */
[----:B------:R4:W5:Y:S02]  /*2d60*/  LDG.E.LTC128B.U16 R20, desc[UR36][R4.64+0x10] ;  /* 0x0000102404147981 */ /* 0x000964000c1e1520 */
.L_x_45:
[----:B------:R-:W-:Y:S05]  /*2d70*/  BSYNC B1 ;  /* 0x0000000000017941 */ /* 0x000fea0003800000 */
.L_x_44:
[----:B-----5:R-:W-:Y:S01]  /*2d80*/  IMAD.U32 R3, R20, 0x10000, RZ ;  /* 0x0001000014037824 */ /* 0x020fe200078e00ff */
        /* <DEDUP_REMOVED lines=9> */
.L_x_47:
[----:B------:R-:W-:Y:S05]  /*2e20*/  BSYNC B1 ;  /* 0x0000000000017941 */ /* 0x000fea0003800000 */
.L_x_46:
[----:B0----5:R-:W-:Y:S01]  /*2e30*/  IMAD.U32 R3, R20, 0x10000, RZ ;  /* 0x0001000014037824 */ /* 0x021fe200078e00ff */
[----:B------:R-:W-:Y:S01]  /*2e40*/  ISETP.GT.AND P0, PT, R0, 0x8, P0 ;  /* 0x000000080000780c */ /* 0x000fe20000704270 */
[----:B------:R-:W-:Y:S02]  /*2e50*/  BSSY B1, `(.L_x_48) ;  /* 0x0000007000017945 */ /* 0x000fe40003800000 */
[----:B--2---:R-:W-:-:S04]  /*2e60*/  FMUL R12, R3, R58 ;  /* 0x0000003a030c7220 */ /* 0x004fc80000400000 */
[----:B------:R-:W-:-:S05]  /*2e70*/  FFMA R12, R29, R57, R12 ;  /* 0x000000391d0c7223 */ /* 0x000fca000000000c */
[----:B------:R-:W-:-:S05]  /*2e80*/  F2FP.BF16.F32.PACK_AB R12, RZ, R12 ;  /* 0x0000000cff0c723e */ /* 0x000fca00000010ff */
[----:B------:R0:W-:Y:S01]  /*2e90*/  @P3 STG.E.U16 desc[UR36][R6.64+0x12], R12 ;  /* 0x0000120c06003986 */ /* 0x0001e2000c101524 */
[----:B------:R-:W-:Y:S05]  /*2ea0*/  @!P0 BRA `(.L_x_49) ;  /* 0x0000000000048947 */ /* 0x000fea0003800000 */
[----:B------:R2:W5:Y:S02]  /*2eb0*/  LDG.E.LTC128B.U16 R20, desc[UR36][R8.64+0x10] ;  /* 0x0000102408147981 */ /* 0x000564000c1e1520 */
.L_x_49:
[----:B------:R-:W-:Y:S05]  /*2ec0*/  BSYNC B1 ;  /* 0x0000000000017941 */ /* 0x000fea0003800000 */
.L_x_48:
[----:B-----5:R-:W-:Y:S01]  /*2ed0*/  IMAD.U32 R3, R20, 0x10000, RZ ;  /* 0x0001000014037824 */ /* 0x020fe200078e00ff */
[----:B------:R-:W-:Y:S01]  /*2ee0*/  ISETP.GT.AND P1, PT, R0, 0x8, P1 ;  /* 0x000000080000780c */ /* 0x000fe20000f24270 */
[----:B------:R-:W-:Y:S02]  /*2ef0*/  BSSY B1, `(.L_x_50) ;  /* 0x0000007000017945 */ /* 0x000fe40003800000 */
[----:B------:R-:W-:-:S04]  /*2f00*/  FMUL R3, R3, R58 ;  /* 0x0000003a03037220 */ /* 0x000fc80000400000 */
[----:B------:R-:W-:-:S05]  /*2f10*/  FFMA R3, R30, R57, R3 ;  /* 0x000000391e037223 */ /* 0x000fca0000000003 */
[----:B------:R-:W-:-:S05]  /*2f20*/  F2FP.BF16.F32.PACK_AB R3, RZ, R3 ;  /* 0x00000003ff03723e */ /* 0x000fca00000010ff */
[----:B------:R0:W-:Y:S01]  /*2f30*/  @P0 STG.E.U16 desc[UR36][R10.64+0x10], R3 ;  /* 0x000010030a000986 */ /* 0x0001e2000c101524 */
[----:B------:R-:W-:Y:S05]  /*2f40*/  @!P1 BRA `(.L_x_51) ;  /* 0x0000000000049947 */ /* 0x000fea0003800000 */
[----:B------:R0:W5:Y:S02]  /*2f50*/  LDG.E.LTC128B.U16 R20, desc[UR36][R8.64+0x12] ;  /* 0x0000122408147981 */ /* 0x000164000c1e1520 */
.L_x_51:
[----:B------:R-:W-:Y:S05]  /*2f60*/  BSYNC B1 ;  /* 0x0000000000017941 */ /* 0x000fea0003800000 */
.L_x_50:
[----:B0----5:R-:W-:Y:S01]  /*2f70*/  IMAD.U32 R3, R20, 0x10000, RZ ;  /* 0x0001000014037824 */ /* 0x021fe200078e00ff */
        /* <DEDUP_REMOVED lines=9> */
.L_x_53:
[----:B------:R-:W-:Y:S05]  /*3010*/  BSYNC B1 ;  /* 0x0000000000017941 */ /* 0x000fea0003800000 */
.L_x_52:
        /* <DEDUP_REMOVED lines=10> */
.L_x_55:
[----:B------:R-:W-:Y:S05]  /*30c0*/  BSYNC B1 ;  /* 0x0000000000017941 */ /* 0x000fea0003800000 */
.L_x_54:
[----:B0----5:R-:W-:Y:S01]  /*30d0*/  IMAD.U32 R3, R20, 0x10000, RZ ;  /* 0x0001000014037824 */ /* 0x021fe200078e00ff */
        /* <DEDUP_REMOVED lines=8> */
.L_x_57:
[----:B------:R-:W-:Y:S05]  /*3160*/  BSYNC B1 ;  /* 0x0000000000017941 */ /* 0x000fea0003800000 */
.L_x_56:
        /* <DEDUP_REMOVED lines=9> */
.L_x_59:
[----:B------:R-:W-:Y:S05]  /*3200*/  BSYNC B1 ;  /* 0x0000000000017941 */ /* 0x000fea0003800000 */
.L_x_58:
        /* <DEDUP_REMOVED lines=10> */
.L_x_61:
[----:B------:R-:W-:Y:S05]  /*32b0*/  BSYNC B1 ;  /* 0x0000000000017941 */ /* 0x000fea0003800000 */
.L_x_60:
        /* <DEDUP_REMOVED lines=10> */
.L_x_63:
[----:B------:R-:W-:Y:S05]  /*3360*/  BSYNC B1 ;  /* 0x0000000000017941 */ /* 0x000fea0003800000 */
.L_x_62:
        /* <DEDUP_REMOVED lines=9> */
.L_x_65:
[----:B------:R-:W-:Y:S05]  /*3400*/  BSYNC B1 ;  /* 0x0000000000017941 */ /* 0x000fea0003800000 */
.L_x_64:
        /* <DEDUP_REMOVED lines=9> */
.L_x_67:
[----:B------:R-:W-:Y:S05]  /*34a0*/  BSYNC B1 ;  /* 0x0000000000017941 */ /* 0x000fea0003800000 */
.L_x_66:
        /* <DEDUP_REMOVED lines=10> */
.L_x_69:
[----:B------:R-:W-:Y:S05]  /*3550*/  BSYNC B1 ;  /* 0x0000000000017941 */ /* 0x000fea0003800000 */
.L_x_68:
        /* <DEDUP_REMOVED lines=10> */
.L_x_71:
[----:B------:R-:W-:Y:S05]  /*3600*/  BSYNC B1 ;  /* 0x0000000000017941 */ /* 0x000fea0003800000 */
.L_x_70:
        /* <DEDUP_REMOVED lines=9> */
.L_x_73:
[----:B------:R-:W-:Y:S05]  /*36a0*/  BSYNC B1 ;  /* 0x0000000000017941 */ /* 0x000fea0003800000 */
.L_x_72:
        /* <DEDUP_REMOVED lines=9> */
.L_x_75:
[----:B------:R-:W-:Y:S05]  /*3740*/  BSYNC B1 ;  /* 0x0000000000017941 */ /* 0x000fea0003800000 */
.L_x_74:
        /* <DEDUP_REMOVED lines=10> */
.L_x_77:
[----:B------:R-:W-:Y:S05]  /*37f0*/  BSYNC B1 ;  /* 0x0000000000017941 */ /* 0x000fea0003800000 */
.L_x_76:
        /* <DEDUP_REMOVED lines=10> */
.L_x_79:
[----:B------:R-:W-:Y:S05]  /*38a0*/  BSYNC B1 ;  /* 0x0000000000017941 */ /* 0x000fea0003800000 */
.L_x_78:
        /* <DEDUP_REMOVED lines=9> */
.L_x_81:
[----:B------:R-:W-:Y:S05]  /*3940*/  BSYNC B1 ;  /* 0x0000000000017941 */ /* 0x000fea0003800000 */
.L_x_80:
        /* <DEDUP_REMOVED lines=9> */
.L_x_83:
[----:B------:R-:W-:Y:S05]  /*39e0*/  BSYNC B1 ;  /* 0x0000000000017941 */ /* 0x000fea0003800000 */
.L_x_82:
        /* <DEDUP_REMOVED lines=10> */
.L_x_85:
[----:B------:R-:W-:Y:S05]  /*3a90*/  BSYNC B1 ;  /* 0x0000000000017941 */ /* 0x000fea0003800000 */
.L_x_84:
        /* <DEDUP_REMOVED lines=10> */
.L_x_87:
[----:B------:R-:W-:Y:S05]  /*3b40*/  BSYNC B1 ;  /* 0x0000000000017941 */ /* 0x000fea0003800000 */
.L_x_86:
        /* <DEDUP_REMOVED lines=9> */
.L_x_89:
[----:B------:R-:W-:Y:S05]  /*3be0*/  BSYNC B1 ;  /* 0x0000000000017941 */ /* 0x000fea0003800000 */
.L_x_88:
        /* <DEDUP_REMOVED lines=9> */
.L_x_91:
[----:B------:R-:W-:Y:S05]  /*3c80*/  BSYNC B1 ;  /* 0x0000000000017941 */ /* 0x000fea0003800000 */
.L_x_90:
        /* <DEDUP_REMOVED lines=10> */
.L_x_93:
[----:B------:R-:W-:Y:S05]  /*3d30*/  BSYNC B1 ;  /* 0x0000000000017941 */ /* 0x000fea0003800000 */
.L_x_92:
        /* <DEDUP_REMOVED lines=10> */
.L_x_95:
[----:B------:R-:W-:Y:S05]  /*3de0*/  BSYNC B1 ;  /* 0x0000000000017941 */ /* 0x000fea0003800000 */
.L_x_94:
[----:B0----5:R-:W-:Y:S01]  /*3df0*/  IMAD.U32 R3, R20, 0x10000, RZ ;  /* 0x0001000014037824 */ /* 0x021fe200078e00ff */
[----:B------:R-:W-:Y:S01]  /*3e00*/  ISETP.GT.AND P0, PT, R0, 0x8, P0 ;  /* 0x000000080000780c */ /* 0x000fe20000704270 */
[----:B------:R-:W-:Y:S02]  /*3e10*/  BSSY B1, `(.L_x_96) ;  /* 0x0000007000017945 */ /* 0x000fe40003800000 */
[----:B-1--4-:R-:W-:-:S04]  /*3e20*/  FMUL R4, R3, R58 ;  /* 0x0000003a03047220 */ /* 0x012fc80000400000 */
[----:B------:R-:W-:-:S05]  /*3e30*/  FFMA R4, R53, R57, R4 ;  /* 0x0000003935047223 */ /* 0x000fca0000000004 */
[----:B------:R-:W-:-:S05]  /*3e40*/  F2FP.BF16.F32.PACK_AB R4, RZ, R4 ;  /* 0x00000004ff04723e */ /* 0x000fca00000010ff */
[----:B------:R0:W-:Y:S01]  /*3e50*/  @P3 STG.E.U16 desc[UR36][R6.64+0x72], R4 ;  /* 0x0000720406003986 */ /* 0x0001e2000c101524 */
[----:B------:R-:W-:Y:S05]  /*3e60*/  @!P0 BRA `(.L_x_97) ;  /* 0x0000000000048947 */ /* 0x000fea0003800000 */
[----:B------:R1:W5:Y:S02]  /*3e70*/  LDG.E.LTC128B.U16 R20, desc[UR36][R8.64+0x70] ;  /* 0x0000702408147981 */ /* 0x000364000c1e1520 */
.L_x_97:
[----:B------:R-:W-:Y:S05]  /*3e80*/  BSYNC B1 ;  /* 0x0000000000017941 */ /* 0x000fea0003800000 */
.L_x_96:
[----:B-----5:R-:W-:Y:S01]  /*3e90*/  IMAD.U32 R3, R20, 0x10000, RZ ;  /* 0x0001000014037824 */ /* 0x020fe200078e00ff */
[----:B------:R-:W-:Y:S01]  /*3ea0*/  ISETP.GT.AND P1, PT, R0, 0x8, P1 ;  /* 0x000000080000780c */ /* 0x000fe20000f24270 */
[----:B0-----:R-:W-:Y:S01]  /*3eb0*/  @P0 IMAD.MOV.U32 R4, RZ, RZ, R10 ;  /* 0x000000ffff040224 */ /* 0x001fe200078e000a */
[----:B------:R-:W-:Y:S01]  /*3ec0*/  BSSY B1, `(.L_x_98) ;  /* 0x0000008000017945 */ /* 0x000fe20003800000 */
[----:B------:R-:W-:Y:S01]  /*3ed0*/  FMUL R3, R3, R58 ;  /* 0x0000003a03037220 */ /* 0x000fe20000400000 */
[----:B------:R-:W-:-:S03]  /*3ee0*/  @P0 IMAD.MOV.U32 R5, RZ, RZ, R11 ;  /* 0x000000ffff050224 */ /* 0x000fc600078e000b */
[----:B------:R-:W-:-:S05]  /*3ef0*/  FFMA R3, R54, R57, R3 ;  /* 0x0000003936037223 */ /* 0x000fca0000000003 */
[----:B------:R-:W-:-:S05]  /*3f00*/  F2FP.BF16.F32.PACK_AB R3, RZ, R3 ;  /* 0x00000003ff03723e */ /* 0x000fca00000010ff */
[----:B------:R0:W-:Y:S01]  /*3f10*/  @P0 STG.E.U16 desc[UR36][R4.64+0x70], R3 ;  /* 0x0000700304000986 */ /* 0x0001e2000c101524 */
[----:B------:R-:W-:Y:S05]  /*3f20*/  @!P1 BRA `(.L_x_99) ;  /* 0x0000000000049947 */ /* 0x000fea0003800000 */
[----:B------:R4:W5:Y:S02]  /*3f30*/  LDG.E.LTC128B.U16 R20, desc[UR36][R8.64+0x72] ;  /* 0x0000722408147981 */ /* 0x000964000c1e1520 */
.L_x_99:
[----:B------:R-:W-:Y:S05]  /*3f40*/  BSYNC B1 ;  /* 0x0000000000017941 */ /* 0x000fea0003800000 */
.L_x_98:
[----:B------:R-:W-:Y:S05]  /*3f50*/  @!P1 BRA `(.L_x_100) ;  /* 0x0000000800709947 */ /* 0x000fea0003800000 */
[----:B0----5:R-:W-:-:S04]  /*3f60*/  IMAD.U32 R3, R20, 0x10000, RZ ;  /* 0x0001000014037824 */ /* 0x021fc800078e00ff */
[----:B------:R-:W-:-:S04]  /*3f70*/  FMUL R0, R3, R58 ;  /* 0x0000003a03007220 */ /* 0x000fc80000400000 */
[----:B------:R-:W-:-:S05]  /*3f80*/  FFMA R0, R55, R57, R0 ;  /* 0x0000003937007223 */ /* 0x000fca0000000000 */
[----:B------:R-:W-:-:S05]  /*3f90*/  F2FP.BF16.F32.PACK_AB R0, RZ, R0 ;  /* 0x00000000ff00723e */ /* 0x000fca00000010ff */
[----:B------:R0:W-:Y:S01]  /*3fa0*/  STG.E.U16 desc[UR36][R10.64+0x72], R0 ;  /* 0x000072000a007986 */ /* 0x0001e2000c101524 */
[----:B------:R-:W-:Y:S05]  /*3fb0*/  BRA `(.L_x_100) ;  /* 0x0000000800587947 */ /* 0x000fea0003800000 */
.L_x_39:
[----:B------:R-:W-:Y:S01]  /*3fc0*/  ISETP.GT.AND P2, PT, R18, 0x1, PT ;  /* 0x000000011200780c */ /* 0x000fe20003f44270 */
[----:B------:R-:W-:Y:S01]  /*3fd0*/  ULDC.64 UR4, c[0x0][0x5c0] ;  /* 0x0001700000047ab9 */ /* 0x000fe20000000a00 */
[-C--:B------:R-:W-:Y:S01]  /*3fe0*/  FMUL R24, R24, R57.reuse ;  /* 0x0000003918187220 */ /* 0x080fe20000400000 */
[-C--:B------:R-:W-:Y:S01]  /*3ff0*/  FMUL R25, R25, R57.reuse ;  /* 0x0000003919197220 */ /* 0x080fe20000400000 */
[----:B------:R-:W-:Y:S01]  /*4000*/  ISETP.GT.AND P1, PT, R0, RZ, P2 ;  /* 0x000000ff0000720c */ /* 0x000fe20001724270 */
[-C--:B------:R-:W-:Y:S01]  /*4010*/  FMUL R26, R26, R57.reuse ;  /* 0x000000391a1a7220 */ /* 0x080fe20000400000 */
[----:B------:R-:W-:Y:S01]  /*4020*/  LEA R4, P4, R72, UR4, 0x1 ;  /* 0x0000000448047c11 */ /* 0x000fe2000f8808ff */
[-C--:B------:R-:W-:Y:S01]  /*4030*/  FMUL R27, R27, R57.reuse ;  /* 0x000000391b1b7220 */ /* 0x080fe20000400000 */
[----:B------:R-:W-:Y:S01]  /*4040*/  F2FP.BF16.F32.PACK_AB R24, RZ, R24 ;  /* 0x00000018ff18723e */ /* 0x000fe200000010ff */
[-C--:B------:R-:W-:Y:S01]  /*4050*/  FMUL R28, R28, R57.reuse ;  /* 0x000000391c1c7220 */ /* 0x080fe20000400000 */
[----:B------:R-:W-:Y:S01]  /*4060*/  LEA.HI.X R5, R72, UR5, R83, 0x1, P4 ;  /* 0x0000000548057c11 */ /* 0x000fe2000a0f0c53 */
[----:B------:R-:W-:Y:S01]  /*4070*/  FMUL R29, R29, R57 ;  /* 0x000000391d1d7220 */ /* 0x000fe20000400000 */
[----:B------:R-:W-:Y:S01]  /*4080*/  F2FP.BF16.F32.PACK_AB R25, RZ, R25 ;  /* 0x00000019ff19723e */ /* 0x000fe200000010ff */
[-C--:B------:R-:W-:Y:S01]  /*4090*/  FMUL R30, R30, R57.reuse ;  /* 0x000000391e1e7220 */ /* 0x080fe20000400000 */
[C---:B------:R-:W-:Y:S01]  /*40a0*/  ISETP.GT.AND P2, PT, R0.reuse, 0x8, P2 ;  /* 0x000000080000780c */ /* 0x040fe20001744270 */
[----:B------:R-:W-:Y:S01]  /*40b0*/  @P3 STG.E.U16 desc[UR36][R4.64], R24 ;  /* 0x0000001804003986 */ /* 0x000fe2000c101524 */
[----:B------:R-:W-:Y:S01]  /*40c0*/  SHF.L.U64.HI R3, R59, 0x1, R64 ;  /* 0x000000013b037819 */ /* 0x000fe20000010240 */
[-C--:B------:R-:W-:Y:S01]  /*40d0*/  FMUL R31, R31, R57.reuse ;  /* 0x000000391f1f7220 */ /* 0x080fe20000400000 */
[----:B------:R-:W-:Y:S01]  /*40e0*/  LEA R6, P3, R59, R4, 0x1 ;  /* 0x000000043b067211 */ /* 0x000fe200078608ff */
[----:B------:R-:W-:Y:S01]  /*40f0*/  @P1 STG.E.U16 desc[UR36][R4.64+0x2], R25 ;  /* 0x0000021904001986 */ /* 0x000fe2000c101524 */
[----:B------:R-:W-:Y:S01]  /*4100*/  ISETP.GT.AND P1, PT, R0, 0x8, P0 ;  /* 0x000000080000780c */ /* 0x000fe20000724270 */
[----:B------:R-:W-:Y:S01]  /*4110*/  FMUL R32, R32, R57 ;  /* 0x0000003920207220 */ /* 0x000fe20000400000 */
[----:B------:R-:W-:Y:S01]  /*4120*/  F2FP.BF16.F32.PACK_AB R26, RZ, R26 ;  /* 0x0000001aff1a723e */ /* 0x000fe200000010ff */
[----:B------:R-:W-:Y:S01]  /*4130*/  IMAD.X R7, R3, 0x1, R5, P3 ;  /* 0x0000000103077824 */ /* 0x000fe200018e0605 */
[----:B------:R-:W-:Y:S01]  /*4140*/  F2FP.BF16.F32.PACK_AB R27, RZ, R27 ;  /* 0x0000001bff1b723e */ /* 0x000fe200000010ff */
[-C--:B------:R-:W-:Y:S01]  /*4150*/  FMUL R33, R33, R57.reuse ;  /* 0x0000003921217220 */ /* 0x080fe20000400000 */
[----:B------:R-:W-:Y:S01]  /*4160*/  ISETP.GT.AND P0, PT, R18, 0x8, PT ;  /* 0x000000081200780c */ /* 0x000fe20003f04270 */
[-C--:B------:R-:W-:Y:S01]  /*4170*/  FMUL R34, R34, R57.reuse ;  /* 0x0000003922227220 */ /* 0x080fe20000400000 */
[----:B------:R-:W-:Y:S01]  /*4180*/  F2FP.BF16.F32.PACK_AB R28, RZ, R28 ;  /* 0x0000001cff1c723e */ /* 0x000fe200000010ff */
[-C--:B------:R-:W-:Y:S01]  /*4190*/  FMUL R35, R35, R57.reuse ;  /* 0x0000003923237220 */ /* 0x080fe20000400000 */
[----:B------:R-:W-:Y:S01]  /*41a0*/  ISETP.GT.AND P4, PT, R0, RZ, P0 ;  /* 0x000000ff0000720c */ /* 0x000fe20000784270 */
[----:B------:R-:W-:Y:S01]  /*41b0*/  FMUL R36, R36, R57 ;  /* 0x0000003924247220 */ /* 0x000fe20000400000 */
[----:B------:R-:W-:Y:S01]  /*41c0*/  F2FP.BF16.F32.PACK_AB R29, RZ, R29 ;  /* 0x0000001dff1d723e */ /* 0x000fe200000010ff */
[----:B------:R-:W-:Y:S01]  /*41d0*/  @P1 STG.E.U16 desc[UR36][R6.64], R26 ;  /* 0x0000001a06001986 */ /* 0x000fe2000c101524 */
[----:B------:R-:W-:Y:S01]  /*41e0*/  ISETP.GT.AND P1, PT, R0, 0x8, P0 ;  /* 0x000000080000780c */ /* 0x000fe20000724270 */
[-C--:B------:R-:W-:Y:S01]  /*41f0*/  FMUL R37, R37, R57.reuse ;  /* 0x0000003925257220 */ /* 0x080fe20000400000 */
[C---:B------:R-:W-:Y:S01]  /*4200*/  ISETP.GT.AND P0, PT, R18.reuse, 0x10, PT ;  /* 0x000000101200780c */ /* 0x040fe20003f04270 */
[----:B------:R-:W-:Y:S01]  /*4210*/  @P2 STG.E.U16 desc[UR36][R6.64+0x2], R27 ;  /* 0x0000021b06002986 */ /* 0x000fe2000c101524 */
[----:B------:R-:W-:Y:S01]  /*4220*/  ISETP.GT.AND P2, PT, R18, 0x9, PT ;  /* 0x000000091200780c */ /* 0x000fe20003f44270 */
[-C--:B------:R-:W-:Y:S01]  /*4230*/  FMUL R38, R38, R57.reuse ;  /* 0x0000003926267220 */ /* 0x080fe20000400000 */
[----:B------:R-:W-:Y:S01]  /*4240*/  F2FP.BF16.F32.PACK_AB R30, RZ, R30 ;  /* 0x0000001eff1e723e */ /* 0x000fe200000010ff */
[-C--:B------:R-:W-:Y:S01]  /*4250*/  FMUL R39, R39, R57.reuse ;  /* 0x0000003927277220 */ /* 0x080fe20000400000 */
[C---:B------:R-:W-:Y:S01]  /*4260*/  ISETP.GT.AND P3, PT, R0.reuse, RZ, P2 ;  /* 0x000000ff0000720c */ /* 0x040fe20001764270 */
[----:B------:R-:W-:Y:S01]  /*4270*/  @P4 STG.E.U16 desc[UR36][R4.64+0x10], R28 ;  /* 0x0000101c04004986 */ /* 0x000fe2000c101524 */
[----:B------:R-:W-:Y:S01]  /*4280*/  ISETP.GT.AND P2, PT, R0, 0x8, P2 ;  /* 0x000000080000780c */ /* 0x000fe20001744270 */
[----:B------:R-:W-:Y:S01]  /*4290*/  FMUL R40, R40, R57 ;  /* 0x0000003928287220 */ /* 0x000fe20000400000 */
[----:B------:R-:W-:Y:S01]  /*42a0*/  F2FP.BF16.F32.PACK_AB R31, RZ, R31 ;  /* 0x0000001fff1f723e */ /* 0x000fe200000010ff */
[-C--:B------:R-:W-:Y:S01]  /*42b0*/  FMUL R41, R41, R57.reuse ;  /* 0x0000003929297220 */ /* 0x080fe20000400000 */
[----:B------:R-:W-:Y:S01]  /*42c0*/  ISETP.GT.AND P4, PT, R0, RZ, P0 ;  /* 0x000000ff0000720c */ /* 0x000fe20000784270 */
[-C--:B------:R-:W-:Y:S01]  /*42d0*/  FMUL R42, R42, R57.reuse ;  /* 0x000000392a2a7220 */ /* 0x080fe20000400000 */
[----:B------:R-:W-:Y:S01]  /*42e0*/  F2FP.BF16.F32.PACK_AB R32, RZ, R32 ;  /* 0x00000020ff20723e */ /* 0x000fe200000010ff */
[----:B------:R-:W-:Y:S01]  /*42f0*/  FMUL R43, R43, R57 ;  /* 0x000000392b2b7220 */ /* 0x000fe20000400000 */
[----:B------:R-:W-:Y:S01]  /*4300*/  F2FP.BF16.F32.PACK_AB R33, RZ, R33 ;  /* 0x00000021ff21723e */ /* 0x000fe200000010ff */
[-C--:B------:R-:W-:Y:S01]  /*4310*/  FMUL R44, R44, R57.reuse ;  /* 0x000000392c2c7220 */ /* 0x080fe20000400000 */
[----:B------:R-:W-:Y:S01]  /*4320*/  F2FP.BF16.F32.PACK_AB R34, RZ, R34 ;  /* 0x00000022ff22723e */ /* 0x000fe200000010ff */
[----:B------:R-:W-:Y:S01]  /*4330*/  @P3 STG.E.U16 desc[UR36][R4.64+0x12], R29 ;  /* 0x0000121d04003986 */ /* 0x000fe2000c101524 */
[----:B------:R-:W-:Y:S01]  /*4340*/  ISETP.GT.AND P3, PT, R18, 0x11, PT ;  /* 0x000000111200780c */ /* 0x000fe20003f64270 */
[----:B------:R-:W-:Y:S01]  /*4350*/  FMUL R45, R45, R57 ;  /* 0x000000392d2d7220 */ /* 0x000fe20000400000 */
[----:B------:R-:W-:Y:S01]  /*4360*/  F2FP.BF16.F32.PACK_AB R35, RZ, R35 ;  /* 0x00000023ff23723e */ /* 0x000fe200000010ff */
[----:B------:R-:W-:Y:S01]  /*4370*/  @P1 STG.E.U16 desc[UR36][R6.64+0x10], R30 ;  /* 0x0000101e06001986 */ /* 0x000fe2000c101524 */
[----:B------:R-:W-:Y:S01]  /*4380*/  ISETP.GT.AND P1, PT, R0, 0x8, P0 ;  /* 0x000000080000780c */ /* 0x000fe20000724270 */
[-C--:B------:R-:W-:Y:S01]  /*4390*/  FMUL R46, R46, R57.reuse ;  /* 0x000000392e2e7220 */ /* 0x080fe20000400000 */
[----:B------:R-:W-:Y:S01]  /*43a0*/  ISETP.GT.AND P0, PT, R18, 0x18, PT ;  /* 0x000000181200780c */ /* 0x000fe20003f04270 */
[----:B------:R-:W-:Y:S01]  /*43b0*/  @P2 STG.E.U16 desc[UR36][R6.64+0x12], R31 ;  /* 0x0000121f06002986 */ /* 0x000fe2000c101524 */
[C---:B------:R-:W-:Y:S01]  /*43c0*/  ISETP.GT.AND P2, PT, R0.reuse, RZ, P3 ;  /* 0x000000ff0000720c */ /* 0x040fe20001f44270 */
[-C--:B------:R-:W-:Y:S01]  /*43d0*/  FMUL R47, R47, R57.reuse ;  /* 0x000000392f2f7220 */ /* 0x080fe20000400000 */
[C---:B------:R-:W-:Y:S01]  /*43e0*/  ISETP.GT.AND P3, PT, R0.reuse, 0x8, P3 ;  /* 0x000000080000780c */ /* 0x040fe20001f64270 */
[----:B------:R-:W-:Y:S01]  /*43f0*/  @P4 STG.E.U16 desc[UR36][R4.64+0x20], R32 ;  /* 0x0000202004004986 */ /* 0x000fe2000c101524 */
[----:B------:R-:W-:Y:S01]  /*4400*/  ISETP.GT.AND P4, PT, R0, RZ, P0 ;  /* 0x000000ff0000720c */ /* 0x000fe20000784270 */
[-C--:B------:R-:W-:Y:S01]  /*4410*/  FMUL R48, R48, R57.reuse ;  /* 0x0000003930307220 */ /* 0x080fe20000400000 */
[----:B------:R-:W-:Y:S01]  /*4420*/  F2FP.BF16.F32.PACK_AB R36, RZ, R36 ;  /* 0x00000024ff24723e */ /* 0x000fe200000010ff */
[----:B------:R-:W-:Y:S01]  /*4430*/  FMUL R49, R49, R57 ;  /* 0x0000003931317220 */ /* 0x000fe20000400000 */
[----:B------:R-:W-:Y:S01]  /*4440*/  F2FP.BF16.F32.PACK_AB R37, RZ, R37 ;  /* 0x00000025ff25723e */ /* 0x000fe200000010ff */
[-C--:B------:R-:W-:Y:S01]  /*4450*/  FMUL R50, R50, R57.reuse ;  /* 0x0000003932327220 */ /* 0x080fe20000400000 */
[----:B------:R-:W-:Y:S01]  /*4460*/  F2FP.BF16.F32.PACK_AB R38, RZ, R38 ;  /* 0x00000026ff26723e */ /* 0x000fe200000010ff */
[----:B------:R-:W-:Y:S01]  /*4470*/  FMUL R51, R51, R57 ;  /* 0x0000003933337220 */ /* 0x000fe20000400000 */
[----:B------:R-:W-:Y:S01]  /*4480*/  F2FP.BF16.F32.PACK_AB R39, RZ, R39 ;  /* 0x00000027ff27723e */ /* 0x000fe200000010ff */
[----:B------:R-:W-:Y:S01]  /*4490*/  @P2 STG.E.U16 desc[UR36][R4.64+0x22], R33 ;  /* 0x0000222104002986 */ /* 0x000fe2000c101524 */
[----:B------:R-:W-:Y:S01]  /*44a0*/  F2FP.BF16.F32.PACK_AB R40, RZ, R40 ;  /* 0x00000028ff28723e */ /* 0x000fe200000010ff */
        /* <DEDUP_REMOVED lines=10> */
[----:B------:R-:W-:Y:S01]  /*4550*/  @P4 STG.E.U16 desc[UR36][R4.64+0x30], R36 ;  /* 0x0000302404004986 */ /* 0x000fe2000c101524 */
[C---:B------:R-:W-:Y:S01]  /*4560*/  ISETP.GT.AND P2, PT, R0.reuse, RZ, P3 ;  /* 0x000000ff0000720c */ /* 0x040fe20001f44270 */
[----:B------:R-:W-:Y:S01]  /*4570*/  FMUL R55, R55, R57 ;  /* 0x0000003937377220 */ /* 0x000fe20000400000 */
[----:B------:R-:W-:-:S02]  /*4580*/  ISETP.GT.AND P4, PT, R0, 0x8, P3 ;  /* 0x000000080000780c */ /* 0x000fc40001f84270 */
[C---:B------:R-:W-:Y:S02]  /*4590*/  ISETP.GT.AND P3, PT, R0.reuse, RZ, P0 ;  /* 0x000000ff0000720c */ /* 0x040fe40000764270 */
[----:B------:R-:W-:Y:S02]  /*45a0*/  ISETP.GT.AND P0, PT, R0, 0x8, P0 ;  /* 0x000000080000780c */ /* 0x000fe40000704270 */
[----:B------:R-:W-:Y:S02]  /*45b0*/  F2FP.BF16.F32.PACK_AB R43, RZ, R43 ;  /* 0x0000002bff2b723e */ /* 0x000fe400000010ff */
[----:B------:R-:W-:Y:S02]  /*45c0*/  F2FP.BF16.F32.PACK_AB R44, RZ, R44 ;  /* 0x0000002cff2c723e */ /* 0x000fe400000010ff */
[----:B------:R-:W-:Y:S01]  /*45d0*/  F2FP.BF16.F32.PACK_AB R45, RZ, R45 ;  /* 0x0000002dff2d723e */ /* 0x000fe200000010ff */
[----:B------:R-:W-:Y:S01]  /*45e0*/  @P2 STG.E.U16 desc[UR36][R4.64+0x32], R37 ;  /* 0x0000322504002986 */ /* 0x000fe2000c101524 */
[----:B------:R-:W-:-:S02]  /*45f0*/  F2FP.BF16.F32.PACK_AB R46, RZ, R46 ;  /* 0x0000002eff2e723e */ /* 0x000fc400000010ff */
[----:B------:R-:W-:Y:S01]  /*4600*/  F2FP.BF16.F32.PACK_AB R47, RZ, R47 ;  /* 0x0000002fff2f723e */ /* 0x000fe200000010ff */
[----:B------:R-:W-:Y:S01]  /*4610*/  @P1 STG.E.U16 desc[UR36][R6.64+0x30], R38 ;  /* 0x0000302606001986 */ /* 0x000fe2000c101524 */
[C---:B------:R-:W-:Y:S02]  /*4620*/  ISETP.GT.AND P1, PT, R18.reuse, 0x28, PT ;  /* 0x000000281200780c */ /* 0x040fe40003f24270 */
[----:B------:R-:W-:Y:S01]  /*4630*/  F2FP.BF16.F32.PACK_AB R48, RZ, R48 ;  /* 0x00000030ff30723e */ /* 0x000fe200000010ff */
[----:B------:R-:W-:Y:S01]  /*4640*/  @P4 STG.E.U16 desc[UR36][R6.64+0x32], R39 ;  /* 0x0000322706004986 */ /* 0x000fe2000c101524 */
[----:B------:R-:W-:Y:S02]  /*4650*/  ISETP.GT.AND P4, PT, R18, 0x21, PT ;  /* 0x000000211200780c */ /* 0x000fe40003f84270 */
[----:B------:R-:W-:Y:S01]  /*4660*/  F2FP.BF16.F32.PACK_AB R49, RZ, R49 ;  /* 0x00000031ff31723e */ /* 0x000fe200000010ff */
[----:B------:R-:W-:Y:S01]  /*4670*/  @P3 STG.E.U16 desc[UR36][R4.64+0x40], R40 ;  /* 0x0000402804003986 */ /* 0x000fe2000c101524 */
[----:B------:R-:W-:-:S02]  /*4680*/  ISETP.GT.AND P2, PT, R0, RZ, P4 ;  /* 0x000000ff0000720c */ /* 0x000fc40002744270 */
[C---:B------:R-:W-:Y:S02]  /*4690*/  ISETP.GT.AND P4, PT, R0.reuse, 0x8, P4 ;  /* 0x000000080000780c */ /* 0x040fe40002784270 */
        /* <DEDUP_REMOVED lines=9> */
[----:B------:R-:W-:Y:S02]  /*4730*/  ISETP.GT.AND P0, PT, R18, 0x29, PT ;  /* 0x000000291200780c */ /* 0x000fe40003f04270 */
[----:B------:R-:W-:Y:S01]  /*4740*/  F2FP.BF16.F32.PACK_AB R55, RZ, R55 ;  /* 0x00000037ff37723e */ /* 0x000fe200000010ff */
[----:B------:R-:W-:Y:S01]  /*4750*/  @P4 STG.E.U16 desc[UR36][R6.64+0x42], R43 ;  /* 0x0000422b06004986 */ /* 0x000fe2000c101524 */
[C---:B------:R-:W-:Y:S02]  /*4760*/  ISETP.GT.AND P2, PT, R0.reuse, RZ, P0 ;  /* 0x000000ff0000720c */ /* 0x040fe40000744270 */
[----:B------:R-:W-:Y:S01]  /*4770*/  ISETP.GT.AND P0, PT, R0, 0x8, P0 ;  /* 0x000000080000780c */ /* 0x000fe20000704270 */
[----:B------:R-:W-:Y:S01]  /*4780*/  @P3 STG.E.U16 desc[UR36][R4.64+0x50], R44 ;  /* 0x0000502c04003986 */ /* 0x000fe2000c101524 */
[----:B------:R-:W-:-:S04]  /*4790*/  ISETP.GT.AND P3, PT, R18, 0x30, PT ;  /* 0x000000301200780c */ /* 0x000fc80003f64270 */
[C---:B------:R-:W-:Y:S02]  /*47a0*/  ISETP.GT.AND P4, PT, R0.reuse, RZ, P3 ;  /* 0x000000ff0000720c */ /* 0x040fe40001f84270 */
[----:B------:R-:W-:-:S03]  /*47b0*/  ISETP.GT.AND P3, PT, R0, 0x8, P3 ;  /* 0x000000080000780c */ /* 0x000fc60001f64270 */
[----:B------:R-:W-:Y:S01]  /*47c0*/  @P2 STG.E.U16 desc[UR36][R4.64+0x52], R45 ;  /* 0x0000522d04002986 */ /* 0x000fe2000c101524 */
[----:B------:R-:W-:-:S03]  /*47d0*/  ISETP.GT.AND P2, PT, R18, 0x39, PT ;  /* 0x000000391200780c */ /* 0x000fc60003f44270 */
[----:B------:R-:W-:Y:S01]  /*47e0*/  @P1 STG.E.U16 desc[UR36][R6.64+0x50], R46 ;  /* 0x0000502e06001986 */ /* 0x000fe2000c101524 */
[----:B------:R-:W-:-:S03]  /*47f0*/  ISETP.GT.AND P1, PT, R18, 0x38, PT ;  /* 0x000000381200780c */ /* 0x000fc60003f24270 */
[----:B------:R-:W-:Y:S01]  /*4800*/  @P0 STG.E.U16 desc[UR36][R6.64+0x52], R47 ;  /* 0x0000522f06000986 */ /* 0x000fe2000c101524 */
[----:B------:R-:W-:-:S03]  /*4810*/  ISETP.GT.AND P0, PT, R18, 0x31, PT ;  /* 0x000000311200780c */ /* 0x000fc60003f04270 */
[----:B------:R-:W-:Y:S01]  /*4820*/  @P4 STG.E.U16 desc[UR36][R4.64+0x60], R48 ;  /* 0x0000603004004986 */ /* 0x000fe2000c101524 */
[C---:B------:R-:W-:Y:S02]  /*4830*/  ISETP.GT.AND P4, PT, R0.reuse, RZ, P0 ;  /* 0x000000ff0000720c */ /* 0x040fe40000784270 */
[----:B------:R-:W-:-:S11]  /*4840*/  ISETP.GT.AND P0, PT, R0, 0x8, P0 ;  /* 0x000000080000780c */ /* 0x000fd60000704270 */
[----:B------:R-:W-:Y:S01]  /*4850*/  @P4 STG.E.U16 desc[UR36][R4.64+0x62], R49 ;  /* 0x0000623104004986 */ /* 0x000fe2000c101524 */
[C---:B------:R-:W-:Y:S02]  /*4860*/  ISETP.GT.AND P4, PT, R0.reuse, RZ, P2 ;  /* 0x000000ff0000720c */ /* 0x040fe40001784270 */
[C---:B------:R-:W-:Y:S01]  /*4870*/  ISETP.GT.AND P2, PT, R0.reuse, 0x8, P2 ;  /* 0x000000080000780c */ /* 0x040fe20001744270 */
[----:B------:R-:W-:Y:S01]  /*4880*/  @P3 STG.E.U16 desc[UR36][R6.64+0x60], R50 ;  /* 0x0000603206003986 */ /* 0x000fe2000c101524 */
[C---:B------:R-:W-:Y:S02]  /*4890*/  ISETP.GT.AND P3, PT, R0.reuse, RZ, P1 ;  /* 0x000000ff0000720c */ /* 0x040fe40000f64270 */
[----:B------:R-:W-:Y:S01]  /*48a0*/  ISETP.GT.AND P1, PT, R0, 0x8, P1 ;  /* 0x000000080000780c */ /* 0x000fe20000f24270 */
[----:B------:R-:W-:Y:S10]  /*48b0*/  @P0 STG.E.U16 desc[UR36][R6.64+0x62], R51 ;  /* 0x0000623306000986 */ /* 0x000ff4000c101524 */
[----:B------:R-:W-:Y:S04]  /*48c0*/  @P3 STG.E.U16 desc[UR36][R4.64+0x70], R52 ;  /* 0x0000703404003986 */ /* 0x000fe8000c101524 */
[----:B------:R0:W-:Y:S02]  /*48d0*/  @P4 STG.E.U16 desc[UR36][R4.64+0x72], R53 ;  /* 0x0000723504004986 */ /* 0x0001e4000c101524 */
[----:B0-----:R-:W-:-:S02]  /*48e0*/  @P1 IMAD.MOV.U32 R4, RZ, RZ, R6 ;  /* 0x000000ffff041224 */ /* 0x001fc400078e0006 */
[----:B------:R-:W-:-:S05]  /*48f0*/  @P1 IMAD.MOV.U32 R5, RZ, RZ, R7 ;  /* 0x000000ffff051224 */ /* 0x000fca00078e0007 */
[----:B------:R0:W-:Y:S04]  /*4900*/  @P1 STG.E.U16 desc[UR36][R4.64+0x70], R54 ;  /* 0x0000703604001986 */ /* 0x0001e8000c101524 */
[----:B------:R0:W-:Y:S02]  /*4910*/  @P2 STG.E.U16 desc[UR36][R6.64+0x72], R55 ;  /* 0x0000723706002986 */ /* 0x0001e4000c101524 */
.L_x_100:
[----:B------:R-:W-:Y:S05]  /*4920*/  BSYNC B0 ;  /* 0x0000000000007941 */ /* 0x000fea0003800000 */
.L_x_38:
[----:B0-----:R-:W2:Y:S01]  /*4930*/  LDL.64 R4, [R1] ;  /* 0x0000000001047983 */ /* 0x001ea20000100a00 */
[----:B------:R-:W-:Y:S01]  /*4940*/  ULDC.64 UR4, c[0x0][0x650] ;  /* 0x0001940000047ab9 */ /* 0x000fe20000000a00 */
[----:B------:R-:W-:Y:S02]  /*4950*/  IMAD.U32 R0, RZ, RZ, UR44 ;  /* 0x0000002cff007e24 */ /* 0x000fe4000f8e00ff */
[----:B------:R-:W-:Y:S02]  /*4960*/  IMAD.MOV.U32 R22, RZ, RZ, -0x1 ;  /* 0xffffffffff167424 */ /* 0x000fe400078e00ff */
[----:B------:R0:W-:Y:S01]  /*4970*/  SYNCS.ARRIVE.TRANS64.A1T0 RZ, [R0+UR48], RZ ;  /* 0x000000ff00ff79a7 */ /* 0x0001e20008100030 */
[----:B------:R-:W-:Y:S02]  /*4980*/  IMAD.MOV.U32 R18, RZ, RZ, -0x1 ;  /* 0xffffffffff127424 */ /* 0x000fe400078e00ff */
[----:B------:R-:W-:Y:S01]  /*4990*/  IMAD.MOV.U32 R19, RZ, RZ, -0x1 ;  /* 0xffffffffff137424 */ /* 0x000fe200078e00ff */
[----:B0-----:R-:W-:-:S02]  /*49a0*/  PRMT R0, RZ, 0x7610, R0 ;  /* 0x00007610ff007816 */ /* 0x001fc40000000000 */
[----:B--2---:R-:W-:-:S05]  /*49b0*/  LEA R16, P0, R4, R16, 0x1 ;  /* 0x0000001004107211 */ /* 0x004fca00078008ff */
[----:B------:R-:W-:Y:S01]  /*49c0*/  IMAD.X R17, R66, 0x1, R17, P0 ;  /* 0x0000000142117824 */ /* 0x000fe200000e0611 */
[----:B------:R-:W-:-:S04]  /*49d0*/  ISETP.GE.U32.AND P0, PT, R16, UR4, PT ;  /* 0x0000000410007c0c */ /* 0x000fc8000bf06070 */
[----:B------:R-:W-:-:S13]  /*49e0*/  ISETP.GE.U32.AND.EX P0, PT, R17, UR5, PT, P0 ;  /* 0x0000000511007c0c */ /* 0x000fda000bf06100 */
[----:B------:R-:W-:Y:S05]  /*49f0*/  @P0 BRA `(.L_x_101) ;  /* 0x00000004004c0947 */ /* 0x000fea0003800000 */
[----:B------:R-:W0:Y:S01]  /*4a00*/  LDC.64 R10, c[0x0][0x628] ;  /* 0x00018a00ff0a7b82 */ /* 0x000e220000000a00 */
[----:B------:R-:W2:Y:S01]  /*4a10*/  S2R R12, SR_CTAID.X ;  /* 0x00000000000c7919 */ /* 0x000ea20000002500 */
[----:B-1-34-:R-:W-:Y:S02]  /*4a20*/  IMAD.MOV.U32 R8, RZ, RZ, R16 ;  /* 0x000000ffff087224 */ /* 0x01afe400078e0010 */
[----:B------:R-:W-:Y:S01]  /*4a30*/  IMAD.MOV.U32 R9, RZ, RZ, R17 ;  /* 0x000000ffff097224 */ /* 0x000fe200078e0011 */
[----:B------:R-:W1:Y:S03]  /*4a40*/  S2R R18, SR_CTAID.Y ;  /* 0x0000000000127919 */ /* 0x000e660000002600 */
[----:B------:R-:W3:Y:S08]  /*4a50*/  LDC R0, c[0x0][0x630] ;  /* 0x00018c00ff007b82 */ /* 0x000ef00000000800 */
[----:B------:R-:W4:Y:S01]  /*4a60*/  LDC.64 R14, c[0x0][0x620] ;  /* 0x00018800ff0e7b82 */ /* 0x000f220000000a00 */
[----:B0-----:R-:W-:-:S04]  /*4a70*/  ISETP.NE.U32.AND P0, PT, R10, RZ, PT ;  /* 0x000000ff0a00720c */ /* 0x001fc80003f05070 */
[----:B------:R-:W-:-:S13]  /*4a80*/  ISETP.NE.AND.EX P0, PT, R11, RZ, PT, P0 ;  /* 0x000000ff0b00720c */ /* 0x000fda0003f05300 */
[----:B-1234-:R-:W-:Y:S05]  /*4a90*/  @!P0 BRA `(.L_x_102) ;  /* 0x0000000000288947 */ /* 0x01efea0003800000 */
[----:B------:R-:W0:Y:S02]  /*4aa0*/  LDC R3, c[0x0][0x634] ;  /* 0x00018d00ff037b82 */ /* 0x000e240000000800 */
[----:B0-----:R-:W-:-:S05]  /*4ab0*/  IADD3 R3, P0, R16, R3, RZ ;  /* 0x0000000310037210 */ /* 0x001fca0007f1e0ff */
        /* <DEDUP_REMOVED lines=8> */
.L_x_102:
[-CC-:B------:R-:W-:Y:S01]  /*4b40*/  SHF.R.U64 R19, R8, R0.reuse, R9.reuse ;  /* 0x0000000008137219 */ /* 0x180fe20000001209 */
[----:B------:R-:W0:Y:S01]  /*4b50*/  LDC.64 R26, c[0x0][0x640] ;  /* 0x00019000ff1a7b82 */ /* 0x000e220000000a00 */
[----:B------:R-:W-:Y:S01]  /*4b60*/  SHF.R.U32.HI R0, RZ, R0, R9 ;  /* 0x00000000ff007219 */ /* 0x000fe20000011609 */
[----:B------:R-:W-:Y:S01]  /*4b70*/  ULDC UR4, c[0x0][0x150] ;  /* 0x0000540000047ab9 */ /* 0x000fe20000000800 */
[----:B------:R-:W-:Y:S02]  /*4b80*/  IADD3 R3, P0, RZ, -R19, RZ ;  /* 0x80000013ff037210 */ /* 0x000fe40007f1e0ff */
[----:B------:R-:W-:-:S03]  /*4b90*/  I2FP.F32.U32 R7, R12 ;  /* 0x0000000c00077245 */ /* 0x000fc60000201000 */
[----:B------:R-:W1:Y:S01]  /*4ba0*/  LDC R6, c[0x0][0x618] ;  /* 0x00018600ff067b82 */ /* 0x000e620000000800 */
[----:B------:R-:W-:Y:S02]  /*4bb0*/  IMAD.X R5, RZ, RZ, ~R0, P0 ;  /* 0x000000ffff057224 */ /* 0x000fe400000e0e00 */
[----:B------:R-:W-:Y:S01]  /*4bc0*/  FMUL R7, R7, UR4 ;  /* 0x0000000407077c20 */ /* 0x000fe20008400000 */
[----:B------:R-:W-:Y:S01]  /*4bd0*/  ULDC UR4, c[0x0][0x154] ;  /* 0x0000550000047ab9 */ /* 0x000fe20000000800 */
[-C--:B------:R-:W-:Y:S02]  /*4be0*/  IMAD R0, R5, R14.reuse, RZ ;  /* 0x0000000e05007224 */ /* 0x080fe400078e02ff */
[C---:B------:R-:W-:Y:S01]  /*4bf0*/  IMAD.WIDE.U32 R4, R3.reuse, R14, R16 ;  /* 0x0000000e03047225 */ /* 0x040fe200078e0010 */
[----:B------:R-:W2:Y:S01]  /*4c00*/  LDC R11, c[0x0][0x608] ;  /* 0x00018200ff0b7b82 */ /* 0x000ea20000000800 */
[----:B------:R-:W3:Y:S02]  /*4c10*/  F2I.U32.TRUNC.NTZ R7, R7 ;  /* 0x0000000700077305 */ /* 0x000ee4000020f000 */
[----:B------:R-:W-:-:S04]  /*4c20*/  IMAD R3, R3, R15, R0 ;  /* 0x0000000f03037224 */ /* 0x000fc800078e0200 */
[----:B------:R-:W-:Y:S01]  /*4c30*/  IMAD.IADD R3, R5, 0x1, R3 ;  /* 0x0000000105037824 */ /* 0x000fe200078e0203 */
[----:B------:R-:W4:Y:S01]  /*4c40*/  LDC R8, c[0x0][0x658] ;  /* 0x00019600ff087b82 */ /* 0x000f220000000800 */
[----:B------:R-:W-:Y:S02]  /*4c50*/  I2FP.F32.U32 R5, R18 ;  /* 0x0000001200057245 */ /* 0x000fe40000201000 */
[----:B0-----:R-:W-:-:S04]  /*4c60*/  ISETP.NE.U32.AND P0, PT, R26, RZ, PT ;  /* 0x000000ff1a00720c */ /* 0x001fc80003f05070 */
[----:B------:R-:W-:Y:S01]  /*4c70*/  ISETP.NE.AND.EX P0, PT, R27, RZ, PT, P0 ;  /* 0x000000ff1b00720c */ /* 0x000fe20003f05300 */
[----:B------:R-:W0:Y:S01]  /*4c80*/  LDC R9, c[0x0][0x144] ;  /* 0x00005100ff097b82 */ /* 0x000e220000000800 */
[-C--:B-1----:R-:W-:Y:S01]  /*4c90*/  SHF.R.U32.HI R0, RZ, R6.reuse, R3 ;  /* 0x00000006ff007219 */ /* 0x082fe20000011603 */
[----:B---3--:R-:W-:Y:S01]  /*4ca0*/  IMAD.MOV R7, RZ, RZ, -R7 ;  /* 0x000000ffff077224 */ /* 0x008fe200078e0a07 */
[----:B------:R-:W-:Y:S01]  /*4cb0*/  SHF.R.U64 R13, R4, R6, R3 ;  /* 0x00000006040d7219 */ /* 0x000fe20000001203 */
[----:B------:R-:W-:-:S04]  /*4cc0*/  FMUL R6, R5, UR4 ;  /* 0x0000000405067c20 */ /* 0x000fc80008400000 */
[----:B------:R-:W1:Y:S01]  /*4cd0*/  LDC R21, c[0x0][0x148] ;  /* 0x00005200ff157b82 */ /* 0x000e620000000800 */
[-CC-:B--2---:R-:W-:Y:S02]  /*4ce0*/  SHF.R.U64 R10, R13, R11.reuse, R0.reuse ;  /* 0x0000000b0d0a7219 */ /* 0x184fe40000001200 */
[----:B------:R-:W-:Y:S02]  /*4cf0*/  SHF.R.U32.HI R3, RZ, R11, R0 ;  /* 0x0000000bff037219 */ /* 0x000fe40000011600 */
[----:B------:R2:W3:Y:S03]  /*4d00*/  F2I.U32.TRUNC.NTZ R0, R6 ;  /* 0x0000000600007305 */ /* 0x0004e6000020f000 */
[----:B------:R-:W1:Y:S01]  /*4d10*/  LDC R14, c[0x0][0x648] ;  /* 0x00019200ff0e7b82 */ /* 0x000e620000000800 */
[-CC-:B----4-:R-:W-:Y:S02]  /*4d20*/  SHF.R.U64 R15, R10, R8.reuse, R3.reuse ;  /* 0x000000080a0f7219 */ /* 0x190fe40000001203 */
[----:B------:R-:W-:-:S03]  /*4d30*/  SHF.R.U32.HI R5, RZ, R8, R3 ;  /* 0x00000008ff057219 */ /* 0x000fc60000011603 */
[----:B------:R-:W-:Y:S02]  /*4d40*/  IMAD.MOV.U32 R4, RZ, RZ, R15 ;  /* 0x000000ffff047224 */ /* 0x000fe400078e000f */
[----:B-----5:R-:W4:Y:S01]  /*4d50*/  LDC R20, c[0x0][0x638] ;  /* 0x00018e00ff147b82 */ /* 0x020f220000000800 */
[----:B0-----:R-:W-:-:S07]  /*4d60*/  IMAD R25, R9, R7, R12 ;  /* 0x0000000709197224 */ /* 0x001fce00078e020c */
[----:B------:R-:W0:Y:S08]  /*4d70*/  LDC R24, c[0x0][0x610] ;  /* 0x00018400ff187b82 */ /* 0x000e300000000800 */
[----:B------:R-:W0:Y:S01]  /*4d80*/  LDC R28, c[0x0][0x600] ;  /* 0x00018000ff1c7b82 */ /* 0x000e220000000800 */
[----:B--23--:R-:W-:Y:S05]  /*4d90*/  @!P0 BRA `(.L_x_103) ;  /* 0x0000000000288947 */ /* 0x00cfea0003800000 */
        /* <DEDUP_REMOVED lines=10> */
.L_x_103:
[----:B------:R-:W-:Y:S02]  /*4e40*/  ISETP.NE.AND P0, PT, R2, 0x1, PT ;  /* 0x000000010200780c */ /* 0x000fe40003f05270 */
[----:B-1----:R-:W-:Y:S01]  /*4e50*/  SHF.R.U64 R3, R4, R14, R5 ;  /* 0x0000000e04037219 */ /* 0x002fe20000001205 */
[----:B------:R-:W-:Y:S01]  /*4e60*/  IMAD.MOV R5, RZ, RZ, -R0 ;  /* 0x000000ffff057224 */ /* 0x000fe200078e0a00 */
[----:B------:R-:W-:-:S03]  /*4e70*/  LOP3.LUT R0, R10, R69, RZ, 0xc0, !PT ;  /* 0x000000450a007212 */ /* 0x000fc600078ec0ff */
[----:B------:R-:W-:Y:S02]  /*4e80*/  IMAD.MOV R4, RZ, RZ, -R3 ;  /* 0x000000ffff047224 */ /* 0x000fe400078e0a03 */
[----:B------:R-:W-:Y:S01]  /*4e90*/  IMAD R22, R65, R3, R0 ;  /* 0x0000000341167224 */ /* 0x000fe200078e0200 */
[----:B------:R-:W-:Y:S01]  /*4ea0*/  LOP3.LUT R3, R13, R68, RZ, 0xc0, !PT ;  /* 0x000000440d037212 */ /* 0x000fe200078ec0ff */
[----:B----4-:R-:W-:Y:S02]  /*4eb0*/  IMAD R0, R4, R20, R15 ;  /* 0x0000001404007224 */ /* 0x010fe400078e020f */
[----:B------:R-:W-:Y:S02]  /*4ec0*/  @P0 IMAD R25, R21, R5, R18 ;  /* 0x0000000515190224 */ /* 0x000fe400078e0212 */
[----:B0-----:R-:W-:Y:S02]  /*4ed0*/  IMAD R3, R0, R28, R3 ;  /* 0x0000001c00037224 */ /* 0x001fe400078e0203 */
[----:B------:R-:W-:-:S02]  /*4ee0*/  IMAD R22, R22, R24, R25 ;  /* 0x0000001816167224 */ /* 0x000fc400078e0219 */
[----:B------:R-:W-:-:S03]  /*4ef0*/  IMAD.MOV.U32 R4, RZ, RZ, 0x1 ;  /* 0x00000001ff047424 */ /* 0x000fc600078e00ff */
[----:B------:R-:W-:Y:S02]  /*4f00*/  SEL R18, R3, R22, !P0 ;  /* 0x0000001603127207 */ /* 0x000fe40004000000 */
[----:B------:R-:W-:Y:S02]  /*4f10*/  PRMT R0, R4, 0x7610, R0 ;  /* 0x0000761004007816 */ /* 0x000fe40000000000 */
[----:B------:R-:W-:-:S07]  /*4f20*/  SEL R22, R22, R3, !P0 ;  /* 0x0000000316167207 */ /* 0x000fce0004000000 */
.L_x_101:
[----:B------:R-:W-:Y:S01]  /*4f30*/  UIMAD.WIDE.U32 UR4, UR38, 0x24924925, URZ ;  /* 0x24924925260478a5 */ /* 0x000fe2000f8e003f */
[----:B------:R-:W-:Y:S02]  /*4f40*/  LOP3.LUT P0, RZ, R0, 0xff, RZ, 0xc0, !PT ;  /* 0x000000ff00ff7812 */ /* 0x000fe4000780c0ff */
[----:B------:R-:W-:Y:S01]  /*4f50*/  LOP3.LUT R75, R75, 0x1, RZ, 0x3c, !PT ;  /* 0x000000014b4b7812 */ /* 0x000fe200078e3cff */
[----:B------:R-:W-:-:S04]  /*4f60*/  UIADD3 UR4, UR38, -UR5, URZ ;  /* 0x8000000526047290 */ /* 0x000fc8000fffe03f */
[----:B------:R-:W-:-:S04]  /*4f70*/  ULEA.HI UR4, UR4, UR5, URZ, 0x1f ;  /* 0x0000000504047291 */ /* 0x000fc8000f8ff83f */
[----:B------:R-:W-:-:S04]  /*4f80*/  USHF.R.U32.HI UR4, URZ, 0x2, UR4 ;  /* 0x000000023f047899 */ /* 0x000fc80008011604 */
[----:B------:R-:W-:Y:S01]  /*4f90*/  UIMAD UR38, UR4, -0x7, UR38 ;  /* 0xfffffff9042678a4 */ /* 0x000fe2000f8e0226 */
[----:B------:R-:W-:Y:S11]  /*4fa0*/  @P0 BRA `(.L_x_104) ;  /* 0xffffffc800180947 */ /* 0x000ff6000383ffff */
[----:B------:R-:W-:Y:S05]  /*4fb0*/  EXIT ;  /* 0x000000000000794d */ /* 0x000fea0003800000 */
.L_x_17:
[----:B------:R-:W-:-:S08]  /*4fc0*/  ISETP.NE.AND P0, PT, R14, RZ, PT ;  /* 0x000000ff0e00720c */ /* 0x000fd00003f05270 */
[----:B0-----:R-:W0:-:S00]  /*4fd0*/  USETMAXREG.DEALLOC.CTAPOOL 0x28 ;  /* 0x00000028000079c8 */ /* 0x001e0000080e0500 */
[----:B------:R-:W-:Y:S05]  /*4fe0*/  @P0 EXIT ;  /* 0x000000000000094d */ /* 0x000fea0003800000 */
[----:B0-----:R-:W-:Y:S01]  /*4ff0*/  LOP3.LUT P0, RZ, R3, 0xff, RZ, 0xc0, !PT ;  /* 0x000000ff03ff7812 */ /* 0x001fe2000780c0ff */
[----:B------:R-:W-:Y:S02]  /*5000*/  IMAD.MOV.U32 R3, RZ, RZ, 0x1 ;  /* 0x00000001ff037424 */ /* 0x000fe400078e00ff */
[----:B------:R-:W-:-:S10]  /*5010*/  IMAD.MOV.U32 R8, RZ, RZ, RZ ;  /* 0x000000ffff087224 */ /* 0x000fd400078e00ff */
[----:B------:R-:W-:Y:S05]  /*5020*/  @!P0 BRA `(.L_x_105) ;  /* 0x0000000c00608947 */ /* 0x000fea0003800000 */
[----:B------:R-:W0:Y:S01]  /*5030*/  S2UR UR8, SR_CgaCtaId ;  /* 0x00000000000879c3 */ /* 0x000e220000008800 */
[----:B------:R-:W-:Y:S01]  /*5040*/  LOP3.LUT P0, RZ, R4, 0x1f, RZ, 0xc0, !PT ;  /* 0x0000001f04ff7812 */ /* 0x000fe2000780c0ff */
[----:B------:R-:W-:Y:S01]  /*5050*/  ULDC UR5, c[0x0][0x658] ;  /* 0x0001960000057ab9 */ /* 0x000fe20000000800 */
[----:B------:R-:W-:Y:S01]  /*5060*/  UMOV UR6, 0xffffffff ;  /* 0xffffffff00067882 */ /* 0x000fe20000000000 */
[----:B------:R-:W-:Y:S01]  /*5070*/  BSSY B0, `(.L_x_105) ;  /* 0x00000d3000007945 */ /* 0x000fe20003800000 */
[----:B------:R-:W-:Y:S01]  /*5080*/  USHF.L.U32 UR6, UR6, UR5, URZ ;  /* 0x0000000506067299 */ /* 0x000fe2000800063f */
[C---:B------:R-:W-:Y:S01]  /*5090*/  ISETP.NE.AND P2, PT, R5.reuse, RZ, PT ;  /* 0x000000ff0500720c */ /* 0x040fe20003f45270 */
[----:B------:R-:W-:Y:S01]  /*50a0*/  IMAD.MOV.U32 R10, RZ, RZ, 0x1 ;  /* 0x00000001ff0a7424 */ /* 0x000fe200078e00ff */
[----:B------:R-:W-:Y:S01]  /*50b0*/  ISETP.NE.OR P0, PT, R5, RZ, !P0 ;  /* 0x000000ff0500720c */ /* 0x000fe20004705670 */
[----:B------:R-:W-:Y:S01]  /*50c0*/  IMAD.MOV.U32 R3, RZ, RZ, 0x1 ;  /* 0x00000001ff037424 */ /* 0x000fe200078e00ff */
[----:B------:R-:W-:Y:S01]  /*50d0*/  LOP3.LUT R9, R23, 0x2, RZ, 0xfc, !PT ;  /* 0x0000000217097812 */ /* 0x000fe200078efcff */
[----:B------:R-:W-:Y:S01]  /*50e0*/  IMAD.MOV.U32 R8, RZ, RZ, RZ ;  /* 0x000000ffff087224 */ /* 0x000fe200078e00ff */
[----:B------:R-:W-:Y:S01]  /*50f0*/  ULDC UR4, c[0x0][0x600] ;  /* 0x0001800000047ab9 */ /* 0x000fe20000000800 */
[----:B------:R-:W-:Y:S01]  /*5100*/  UMOV UR7, 0x1 ;  /* 0x0000000100077882 */ /* 0x000fe20000000000 */
[----:B------:R-:W-:-:S02]  /*5110*/  UIADD3 UR13, UR40, 0x1, URZ ;  /* 0x00000001280d7890 */ /* 0x000fc4000fffe03f */
[----:B------:R-:W-:Y:S02]  /*5120*/  UIADD3 UR4, UR4, -0x1, URZ ;  /* 0xffffffff04047890 */ /* 0x000fe4000fffe03f */
[----:B------:R-:W-:Y:S02]  /*5130*/  USHF.L.U32 UR5, UR7, UR5, URZ ;  /* 0x0000000507057299 */ /* 0x000fe4000800063f */
[----:B------:R-:W-:Y:S01]  /*5140*/  ULOP3.LUT UR6, URZ, UR6, URZ, 0x33, !UPT ;  /* 0x000000063f067292 */ /* 0x000fe2000f8e333f */
[----:B------:R-:W-:Y:S01]  /*5150*/  ULDC.64 UR30, c[0x0][0x198] ;  /* 0x00006600001e7ab9 */ /* 0x000fe20000000a00 */
[----:B0-----:R-:W-:-:S10]  /*5160*/  IMAD.U32 R11, RZ, RZ, UR8 ;  /* 0x00000008ff0b7e24 */ /* 0x001fd4000f8e00ff */
.L_x_117:
[----:B------:R-:W-:-:S03]  /*5170*/  UMOV UR7, 0xffffffff ;  /* 0xffffffff00077882 */ /* 0x000fc60000000000 */
[----:B------:R-:W-:Y:S05]  /*5180*/  BRA.DIV UR7, `(.L_x_106) ;  /* 0x0000001207907947 */ /* 0x000fea000b800000 */
[----:B------:R-:W-:-:S13]  /*5190*/  ELECT P6, URZ, PT ;  /* 0x00000000003f782f */ /* 0x000fda00038c0000 */
.L_x_133:
[----:B------:R-:W0:Y:S01]  /*51a0*/  LDC R4, c[0x0][0x28c] ;  /* 0x0000a300ff047b82 */ /* 0x000e220000000800 */
[----:B------:R-:W-:Y:S01]  /*51b0*/  BSSY B1, `(.L_x_107) ;  /* 0x0000048000017945 */ /* 0x000fe20003800000 */
[----:B0-----:R-:W-:-:S13]  /*51c0*/  ISETP.LT.OR P6, PT, R4, 0x1, !P6 ;  /* 0x000000010400780c */ /* 0x001fda00077c1670 */
[----:B------:R-:W-:Y:S05]  /*51d0*/  @P6 BRA `(.L_x_108) ;  /* 0x0000000400146947 */ /* 0x000fea0003800000 */
[----:B------:R-:W-:Y:S02]  /*51e0*/  IMAD R11, R22, 0x8, R11 ;  /* 0x00000008160b7824 */ /* 0x000fe400078e020b */
[----:B------:R-:W-:Y:S02]  /*51f0*/  IMAD.SHL.U32 R18, R18, 0x40, RZ ;  /* 0x0000004012127824 */ /* 0x000fe400078e00ff */
[----:B------:R-:W-:Y:S02]  /*5200*/  IMAD.MOV.U32 R15, RZ, RZ, RZ ;  /* 0x000000ffff0f7224 */ /* 0x000fe400078e00ff */
[----:B------:R-:W-:Y:S02]  /*5210*/  IMAD.U32 R20, RZ, RZ, UR13 ;  /* 0x0000000dff147e24 */ /* 0x000fe4000f8e00ff */
[----:B------:R-:W-:Y:S02]  /*5220*/  IMAD.MOV.U32 R4, RZ, RZ, R3 ;  /* 0x000000ffff047224 */ /* 0x000fe400078e0003 */
[----:B------:R-:W-:-:S02]  /*5230*/  IMAD.MOV.U32 R6, RZ, RZ, R8 ;  /* 0x000000ffff067224 */ /* 0x000fc400078e0008 */
[----:B------:R-:W-:-:S07]  /*5240*/  IMAD.SHL.U32 R12, R11, 0x8, RZ ;  /* 0x000000080b0c7824 */ /* 0x000fce00078e00ff */
.L_x_112:
[----:B------:R-:W0:Y:S01]  /*5250*/  S2UR UR7, SR_CgaCtaId ;  /* 0x00000000000779c3 */ /* 0x000e220000008800 */
[----:B------:R-:W-:Y:S02]  /*5260*/  MOV R14, 0x400 ;  /* 0x00000400000e7802 */ /* 0x000fe40000000f00 */
[----:B------:R-:W-:-:S05]  /*5270*/  SHF.L.U32 R5, R4, 0x1f, RZ ;  /* 0x0000001f04057819 */ /* 0x000fca00000006ff */
[----:B------:R-:W1:Y:S01]  /*5280*/  @!P2 LDC R7, c[0x0][0x500] ;  /* 0x00014000ff07ab82 */ /* 0x000e620000000800 */
[----:B0-----:R-:W-:-:S05]  /*5290*/  IMAD.U32 R11, RZ, RZ, UR7 ;  /* 0x00000007ff0b7e24 */ /* 0x001fca000f8e00ff */
[----:B------:R-:W-:-:S05]  /*52a0*/  LEA R13, R11, R14, 0x18 ;  /* 0x0000000e0b0d7211 */ /* 0x000fca00078ec0ff */
[----:B------:R-:W-:-:S04]  /*52b0*/  IMAD R14, R6, 0x8, R13 ;  /* 0x00000008060e7824 */ /* 0x000fc800078e020d */
[----:B------:R-:W0:Y:S02]  /*52c0*/  SYNCS.PHASECHK.TRANS64.TRYWAIT P1, [R14+URZ+0x38], R5 ;  /* 0x000038050e0075a7 */ /* 0x000e24000802017f */
[----:B01----:R-:W-:Y:S05]  /*52d0*/  @!P1 BRA `(.L_x_109) ;  /* 0x00000010005c9947 */ /* 0x003fea0003800000 */
.L_x_134:
[----:B0-----:R-:W-:Y:S01]  /*52e0*/  PRMT R5, R9, 0x9910, RZ ;  /* 0x0000991009057816 */ /* 0x001fe200000000ff */
[----:B------:R0:W-:Y:S03]  /*52f0*/  @!P2 SYNCS.ARRIVE.TRANS64 RZ, [R14+URZ], R7 ;  /* 0x000000070effa9a7 */ /* 0x0001e6000800003f */
[----:B------:R-:W-:-:S13]  /*5300*/  ISETP.NE.AND P1, PT, R5, 0x2, PT ;  /* 0x000000020500780c */ /* 0x000fda0003f25270 */
[----:B0-----:R-:W-:Y:S05]  /*5310*/  @P1 BRA `(.L_x_110) ;  /* 0x0000000000041947 */ /* 0x001fea0003800000 */
[----:B------:R-:W-:Y:S01]  /*5320*/  BPT.TRAP 0x1 ;  /* 0x000000040000795c */ /* 0x000fe20000300000 */
.L_x_110:
[----:B------:R-:W-:Y:S05]  /*5330*/  @P0 BRA `(.L_x_111) ;  /* 0x0000000000040947 */ /* 0x000fea0003800000 */
[----:B------:R-:W-:Y:S01]  /*5340*/  BPT.TRAP 0x1 ;  /* 0x000000040000795c */ /* 0x000fe20000300000 */
.L_x_111:
[----:B------:R-:W-:Y:S01]  /*5350*/  IMAD R5, R6, 0x10, R11 ;  /* 0x0000001006057824 */ /* 0x000fe200078e020b */
[----:B------:R-:W-:Y:S01]  /*5360*/  R2UR UR34, R15 ;  /* 0x000000000f2272ca */ /* 0x000fe200000e0000 */
[----:B------:R-:W-:Y:S01]  /*5370*/  VIADD R20, R20, 0xffffffff ;  /* 0xffffffff14147836 */ /* 0x000fe20000000000 */
[----:B------:R-:W-:Y:S01]  /*5380*/  R2UR UR33, R14 ;  /* 0x000000000e2172ca */ /* 0x000fe200000e0000 */
[----:B------:R-:W-:Y:S01]  /*5390*/  IMAD.SHL.U32 R5, R5, 0x200, RZ ;  /* 0x0000020005057824 */ /* 0x000fe200078e00ff */
[----:B------:R-:W-:Y:S01]  /*53a0*/  R2UR UR36, R19 ;  /* 0x00000000132472ca */ /* 0x000fe200000e0000 */
[----:B------:R-:W-:Y:S01]  /*53b0*/  UIADD3 UR14, UP0, UR30, 0xf0, URZ ;  /* 0x000000f01e0e7890 */ /* 0x000fe2000ff1e03f */
[----:B------:R-:W-:Y:S01]  /*53c0*/  R2UR UR35, R12 ;  /* 0x000000000c2372ca */ /* 0x000fe200000e0000 */
[--C-:B------:R-:W-:Y:S01]  /*53d0*/  IMAD R5, R5, 0x2, R13.reuse ;  /* 0x0000000205057824 */ /* 0x100fe200078e020d */
[----:B------:R-:W-:Y:S01]  /*53e0*/  R2UR UR19, R18 ;  /* 0x00000000121372ca */ /* 0x000fe200000e0000 */
[----:B------:R-:W-:Y:S01]  /*53f0*/  IMAD R13, R6, 0x4000, R13 ;  /* 0x00004000060d7824 */ /* 0x000fe200078e020d */
[----:B------:R-:W-:Y:S01]  /*5400*/  UIADD3 UR38, UP1, UR30, 0x1f0, URZ ;  /* 0x000001f01e267890 */ /* 0x000fe2000ff3e03f */
[----:B------:R-:W-:Y:S01]  /*5410*/  ISETP.GT.AND P3, PT, R20, 0x1, PT ;  /* 0x000000011400780c */ /* 0x000fe20003f64270 */
[----:B------:R-:W-:Y:S01]  /*5420*/  UIADD3.X UR15, URZ, UR31, URZ, UP0, !UPT ;  /* 0x0000001f3f0f7290 */ /* 0x000fe200087fe43f */
[----:B------:R-:W-:Y:S01]  /*5430*/  R2UR UR24, R5 ;  /* 0x00000000051872ca */ /* 0x000fe200000e0000 */
[----:B------:R-:W-:Y:S01]  /*5440*/  UIADD3 UR26, UR34, 0x40, URZ ;  /* 0x00000040221a7890 */ /* 0x000fe2000fffe03f */
[----:B------:R-:W-:Y:S01]  /*5450*/  R2UR UR8, R13 ;  /* 0x000000000d0872ca */ /* 0x000fe200000e0000 */
[----:B------:R-:W-:Y:S01]  /*5460*/  UIADD3.X UR39, URZ, UR31, URZ, UP1, !UPT ;  /* 0x0000001f3f277290 */ /* 0x000fe20008ffe43f */
[----:B------:R-:W-:Y:S01]  /*5470*/  VIADD R6, R6, 0x1 ;  /* 0x0000000106067836 */ /* 0x000fe20000000000 */
[----:B------:R-:W-:Y:S01]  /*5480*/  UMOV UR7, 0xff0000 ;  /* 0x00ff000000077882 */ /* 0x000fe20000000000 */
[----:B------:R-:W-:Y:S01]  /*5490*/  UMOV UR22, 0x0 ;  /* 0x0000000000167882 */ /* 0x000fe20000000000 */
[----:B------:R-:W-:Y:S01]  /*54a0*/  UMOV UR23, 0x10000000 ;  /* 0x1000000000177882 */ /* 0x000fe20000000000 */
[----:B------:R-:W-:Y:S01]  /*54b0*/  UMOV UR25, UR33 ;  /* 0x0000002100197c82 */ /* 0x000fe20008000000 */
[----:B------:R-:W-:Y:S01]  /*54c0*/  ISETP.NE.AND P1, PT, R6, 0x7, PT ;  /* 0x000000070600780c */ /* 0x000fe20003f25270 */
[----:B------:R-:W-:Y:S01]  /*54d0*/  UMOV UR28, UR36 ;  /* 0x00000024001c7c82 */ /* 0x000fe20008000000 */
[----:B------:R-:W-:Y:S01]  /*54e0*/  UMOV UR27, UR35 ;  /* 0x00000023001b7c82 */ /* 0x000fe20008000000 */
[----:B------:R-:W-:Y:S01]  /*54f0*/  UMOV UR17, UR33 ;  /* 0x0000002100117c82 */ /* 0x000fe20008000000 */
[----:B------:R-:W-:Y:S01]  /*5500*/  UIADD3 UR32, UR24, 0x180, URZ ;  /* 0x0000018018207890 */ /* 0x000fe2000fffe03f */
[----:B------:R-:W-:Y:S01]  /*5510*/  SEL R5, RZ, 0x1, P1 ;  /* 0x00000001ff057807 */ /* 0x000fe20000800000 */
[----:B------:R-:W-:Y:S01]  /*5520*/  UIADD3 UR24, UR24, 0x2180, URZ ;  /* 0x0000218018187890 */ /* 0x000fe2000fffe03f */
[----:B------:R-:W-:Y:S01]  /*5530*/  VIADD R15, R15, 0x80 ;  /* 0x000000800f0f7836 */ /* 0x000fe20000000000 */
[----:B------:R-:W-:Y:S01]  /*5540*/  UIADD3 UR16, UR8, 0x1c180, URZ ;  /* 0x0001c18008107890 */ /* 0x000fe2000fffe03f */
[----:B------:R-:W-:Y:S01]  /*5550*/  LOP3.LUT R4, R4, R5, RZ, 0x3c, !PT ;  /* 0x0000000504047212 */ /* 0x000fe200078e3cff */
[----:B------:R-:W-:Y:S01]  /*5560*/  UIADD3 UR8, UR8, 0x1e180, URZ ;  /* 0x0001e18008087890 */ /* 0x000fe2000fffe03f */
[----:B------:R-:W-:Y:S01]  /*5570*/  SEL R6, R6, RZ, P1 ;  /* 0x000000ff06067207 */ /* 0x000fe20000800000 */
[----:B------:R-:W-:Y:S01]  /*5580*/  UMOV UR18, UR34 ;  /* 0x0000002200127c82 */ /* 0x000fe20008000000 */
[----:B------:R-:W-:Y:S01]  /*5590*/  UMOV UR20, UR36 ;  /* 0x0000002400147c82 */ /* 0x000fe20008000000 */
[----:B------:R0:W-:Y:S01]  /*55a0*/  UTMALDG.3D.MULTICAST [UR32], [UR14], UR7, desc[UR22] ;  /* 0x000016200e0073b4 */ /* 0x0001e20008011807 */
[----:B------:R-:W-:Y:S01]  /*55b0*/  UMOV UR9, UR33 ;  /* 0x0000002100097c82 */ /* 0x000fe20008000000 */
[----:B------:R-:W-:Y:S01]  /*55c0*/  UMOV UR11, UR19 ;  /* 0x00000013000b7c82 */ /* 0x000fe20008000000 */
[----:B------:R-:W-:Y:S01]  /*55d0*/  UMOV UR12, UR36 ;  /* 0x00000024000c7c82 */ /* 0x000fe20008000000 */
[----:B------:R-:W-:Y:S01]  /*55e0*/  UMOV UR10, UR26 ;  /* 0x0000001a000a7c82 */ /* 0x000fe20008000000 */
[----:B------:R0:W-:Y:S01]  /*55f0*/  UTMALDG.3D.MULTICAST [UR24], [UR14], UR7, desc[UR22] ;  /* 0x000016180e0073b4 */ /* 0x0001e20008011807 */
[----:B------:R0:W-:Y:S01]  /*5600*/  UTMALDG.3D [UR16], [UR38], desc[UR22] ;  /* 0x00001610260075b4 */ /* 0x0001e20008011000 */
[----:B------:R0:W-:Y:S02]  /*5610*/  UTMALDG.3D [UR8], [UR38], desc[UR22] ;  /* 0x00001608260075b4 */ /* 0x0001e40008011000 */
[----:B0-----:R-:W-:Y:S05]  /*5620*/  @P3 BRA `(.L_x_112) ;  /* 0xfffffffc00083947 */ /* 0x001fea000383ffff */
.L_x_108:
[----:B------:R-:W-:Y:S05]  /*5630*/  BSYNC B1 ;  /* 0x0000000000017941 */ /* 0x000fea0003800000 */
.L_x_107:
[----:B------:R-:W3:Y:S01]  /*5640*/  LDL.64 R24, [R1] ;  /* 0x0000000001187983 */ /* 0x000ee20000100a00 */
[----:B------:R-:W-:Y:S01]  /*5650*/  LOP3.LUT P4, RZ, R10, 0xff, RZ, 0xc0, !PT ;  /* 0x000000ff0aff7812 */ /* 0x000fe2000788c0ff */
[----:B------:R-:W-:Y:S01]  /*5660*/  VIADD R13, R8, UR40 ;  /* 0x00000028080d7c36 */ /* 0x000fe20008000000 */
[----:B------:R-:W-:Y:S01]  /*5670*/  ULDC.64 UR8, c[0x0][0x650] ;  /* 0x0001940000087ab9 */ /* 0x000fe20000000a00 */
[----:B------:R-:W-:Y:S01]  /*5680*/  IMAD.U32 R7, RZ, RZ, UR40 ;  /* 0x00000028ff077e24 */ /* 0x000fe2000f8e00ff */
[----:B------:R-:W-:Y:S01]  /*5690*/  UISETP.GE.U32.AND UP0, UPT, UR40, 0x7, UPT ;  /* 0x000000072800788c */ /* 0x000fe2000bf06070 */
[C---:B------:R-:W-:Y:S01]  /*56a0*/  IMAD.WIDE.U32 R4, R13.reuse, 0x24924925, RZ ;  /* 0x249249250d047825 */ /* 0x040fe200078e00ff */
[----:B------:R-:W-:Y:S01]  /*56b0*/  ISETP.GT.U32.AND P1, PT, R13, 0x6, PT ;  /* 0x000000060d00780c */ /* 0x000fe20003f24070 */
[----:B------:R-:W-:Y:S01]  /*56c0*/  BSSY B1, `(.L_x_113) ;  /* 0x000006b000017945 */ /* 0x000fe20003800000 */
[----:B------:R-:W-:Y:S01]  /*56d0*/  PRMT R10, RZ, 0x7610, R10 ;  /* 0x00007610ff0a7816 */ /* 0x000fe2000000000a */
[----:B------:R-:W-:Y:S01]  /*56e0*/  IMAD.MOV.U32 R22, RZ, RZ, -0x1 ;  /* 0xffffffffff167424 */ /* 0x000fe200078e00ff */
[----:B------:R-:W-:Y:S01]  /*56f0*/  ISETP.LT.U32.AND P1, PT, R7, 0x7, P1 ;  /* 0x000000070700780c */ /* 0x000fe20000f21070 */
[----:B------:R-:W-:Y:S01]  /*5700*/  IMAD.IADD R7, R13, 0x1, -R5 ;  /* 0x000000010d077824 */ /* 0x000fe200078e0a05 */
[----:B------:R-:W-:Y:S01]  /*5710*/  PLOP3.LUT P3, PT, PT, PT, UP0, 0x80, 0x0 ;  /* 0x000000000000781c */ /* 0x000fe20003f6f008 */
[----:B------:R-:W0:Y:S01]  /*5720*/  @P4 S2R R11, SR_CgaCtaId ;  /* 0x00000000000b4919 */ /* 0x000e220000008800 */
[----:B------:R-:W-:Y:S01]  /*5730*/  SEL R4, RZ, 0x1, !P1 ;  /* 0x00000001ff047807 */ /* 0x000fe20004800000 */
[----:B------:R-:W-:Y:S01]  /*5740*/  IMAD.MOV.U32 R18, RZ, RZ, -0x1 ;  /* 0xffffffffff127424 */ /* 0x000fe200078e00ff */
[----:B------:R-:W-:Y:S01]  /*5750*/  @P4 MOV R6, 0x400 ;  /* 0x0000040000064802 */ /* 0x000fe20000000f00 */
[----:B------:R-:W-:Y:S01]  /*5760*/  IMAD.MOV.U32 R19, RZ, RZ, -0x1 ;  /* 0xffffffffff137424 */ /* 0x000fe200078e00ff */
[----:B------:R-:W-:-:S02]  /*5770*/  LEA.HI R7, R7, R5, RZ, 0x1f ;  /* 0x0000000507077211 */ /* 0x000fc400078ff8ff */
[----:B------:R-:W-:Y:S02]  /*5780*/  LOP3.LUT R3, R3, R4, RZ, 0x3c, !PT ;  /* 0x0000000403037212 */ /* 0x000fe400078e3cff */
[----:B------:R-:W-:Y:S02]  /*5790*/  SHF.R.U32.HI R8, RZ, 0x2, R7 ;  /* 0x00000002ff087819 */ /* 0x000fe40000011607 */
[----:B------:R-:W-:Y:S02]  /*57a0*/  PRMT R4, RZ, 0x7610, R4 ;  /* 0x00007610ff047816 */ /* 0x000fe40000000004 */
[----:B------:R-:W-:Y:S01]  /*57b0*/  @P3 LOP3.LUT R3, R3, 0x1, R8, 0x78, !PT ;  /* 0x0000000103033812 */ /* 0x000fe200078e7808 */
[----:B------:R-:W-:Y:S01]  /*57c0*/  IMAD R8, R8, -0x7, R13 ;  /* 0xfffffff908087824 */ /* 0x000fe200078e020d */
[----:B0-----:R-:W-:-:S04]  /*57d0*/  @P4 LEA R6, R11, R6, 0x18 ;  /* 0x000000060b064211 */ /* 0x001fc800078ec0ff */
[----:B------:R0:W-:Y:S01]  /*57e0*/  @P4 SYNCS.ARRIVE.TRANS64.A1T0 RZ, [R6+URZ+0xa8], RZ ;  /* 0x0000a8ff06ff49a7 */ /* 0x0001e2000810003f */
[----:B---3--:R-:W-:-:S05]  /*57f0*/  IADD3 R16, P1, R16, R24, RZ ;  /* 0x0000001810107210 */ /* 0x008fca0007f3e0ff */
[----:B------:R-:W-:Y:S01]  /*5800*/  IMAD.X R17, R17, 0x1, R0, P1 ;  /* 0x0000000111117824 */ /* 0x000fe200008e0600 */
[----:B------:R-:W-:-:S04]  /*5810*/  ISETP.GE.U32.AND P1, PT, R16, UR8, PT ;  /* 0x0000000810007c0c */ /* 0x000fc8000bf26070 */
[----:B------:R-:W-:-:S13]  /*5820*/  ISETP.GE.U32.AND.EX P1, PT, R17, UR9, PT, P1 ;  /* 0x0000000911007c0c */ /* 0x000fda000bf26110 */
[----:B0-----:R-:W-:Y:S05]  /*5830*/  @P1 BRA `(.L_x_114) ;  /* 0x00000004004c1947 */ /* 0x001fea0003800000 */
[----:B------:R-:W0:Y:S01]  /*5840*/  S2R R13, SR_CTAID.X ;  /* 0x00000000000d7919 */ /* 0x000e220000002500 */
[----:B------:R-:W-:Y:S01]  /*5850*/  ULDC.64 UR8, c[0x0][0x628] ;  /* 0x00018a0000087ab9 */ /* 0x000fe20000000a00 */
[----:B------:R-:W1:Y:S01]  /*5860*/  LDC R14, c[0x0][0x144] ;  /* 0x00005100ff0e7b82 */ /* 0x000e620000000800 */
[----:B------:R-:W-:Y:S01]  /*5870*/  ISETP.NE.U32.AND P1, PT, RZ, UR8, PT ;  /* 0x00000008ff007c0c */ /* 0x000fe2000bf25070 */
[----:B------:R-:W3:Y:S01]  /*5880*/  S2R R12, SR_CTAID.Y ;  /* 0x00000000000c7919 */ /* 0x000ee20000002600 */
[----:B------:R-:W-:Y:S01]  /*5890*/  ULDC UR10, c[0x0][0x630] ;  /* 0x00018c00000a7ab9 */ /* 0x000fe20000000800 */
[----:B------:R-:W-:Y:S01]  /*58a0*/  ULDC UR11, c[0x0][0x150] ;  /* 0x00005400000b7ab9 */ /* 0x000fe20000000800 */
[----:B------:R-:W-:Y:S01]  /*58b0*/  ISETP.NE.AND.EX P1, PT, RZ, UR9, PT, P1 ;  /* 0x00000009ff007c0c */ /* 0x000fe2000bf25310 */
[----:B------:R-:W-:Y:S02]  /*58c0*/  IMAD.MOV.U32 R4, RZ, RZ, R16 ;  /* 0x000000ffff047224 */ /* 0x000fe400078e0010 */
[----:B------:R-:W-:Y:S01]  /*58d0*/  IMAD.MOV.U32 R5, RZ, RZ, R17 ;  /* 0x000000ffff057224 */ /* 0x000fe200078e0011 */
[----:B0-----:R-:W-:-:S09]  /*58e0*/  I2FP.F32.U32 R18, R13 ;  /* 0x0000000d00127245 */ /* 0x001fd20000201000 */
[----:B------:R-:W-:Y:S05]  /*58f0*/  @!P1 BRA `(.L_x_115) ;  /* 0x0000000000289947 */ /* 0x000fea0003800000 */
[----:B------:R-:W-:Y:S02]  /*5900*/  ULDC UR7, c[0x0][0x634] ;  /* 0x00018d0000077ab9 */ /* 0x000fe40000000800 */
[----:B------:R-:W-:-:S05]  /*5910*/  IADD3 R5, P1, R16, UR7, RZ ;  /* 0x0000000710057c10 */ /* 0x000fca000ff3e0ff */
[----:B------:R-:W-:-:S04]  /*5920*/  IMAD.X R15, RZ, RZ, R17, P1 ;  /* 0x000000ffff0f7224 */ /* 0x000fc800008e0611 */
[----:B------:R-:W-:-:S04]  /*5930*/  IMAD.WIDE.U32 R6, R15, UR8, RZ ;  /* 0x000000080f067c25 */ /* 0x000fc8000f8e00ff */
[----:B------:R-:W-:-:S04]  /*5940*/  IMAD.WIDE.U32 R6, P1, R5, UR9, R6 ;  /* 0x0000000905067c25 */ /* 0x000fc8000f820006 */
[----:B------:R-:W-:-:S04]  /*5950*/  IMAD.WIDE.U32 R4, R5, UR8, RZ ;  /* 0x0000000805047c25 */ /* 0x000fc8000f8e00ff */
[----:B------:R-:W-:Y:S01]  /*5960*/  IMAD.MOV.U32 R4, RZ, RZ, R7 ;  /* 0x000000ffff047224 */ /* 0x000fe200078e0007 */
[----:B------:R-:W-:Y:S01]  /*5970*/  IADD3 RZ, P3, R5, R6, RZ ;  /* 0x0000000605ff7210 */ /* 0x000fe20007f7e0ff */
[----:B------:R-:W-:-:S04]  /*5980*/  IMAD.X R5, RZ, RZ, RZ, P1 ;  /* 0x000000ffff057224 */ /* 0x000fc800008e06ff */
[----:B------:R-:W-:-:S08]  /*5990*/  IMAD.WIDE.U32.X R4, R15, UR9, R4, P3 ;  /* 0x000000090f047c25 */ /* 0x000fd000098e0404 */
.L_x_115:
[----:B------:R-:W-:Y:S01]  /*59a0*/  FMUL R18, R18, UR11 ;  /* 0x0000000b12127c20 */ /* 0x000fe20008400000 */
[--C-:B------:R-:W-:Y:S01]  /*59b0*/  SHF.R.U64 R19, R4, UR10, R5.reuse ;  /* 0x0000000a04137c19 */ /* 0x100fe20008001205 */
[----:B------:R-:W-:Y:S01]  /*59c0*/  ULDC.64 UR8, c[0x0][0x620] ;  /* 0x0001880000087ab9 */ /* 0x000fe20000000a00 */
[----:B------:R-:W-:Y:S01]  /*59d0*/  SHF.R.U32.HI R4, RZ, UR10, R5 ;  /* 0x0000000aff047c19 */ /* 0x000fe20008011605 */
[----:B------:R-:W-:Y:S01]  /*59e0*/  ULDC.64 UR10, c[0x0][0x640] ;  /* 0x00019000000a7ab9 */ /* 0x000fe20000000a00 */
[----:B------:R-:W-:Y:S01]  /*59f0*/  IADD3 R5, P1, RZ, -R19, RZ ;  /* 0x80000013ff057210 */ /* 0x000fe20007f3e0ff */
[----:B------:R-:W0:Y:S01]  /*5a00*/  F2I.U32.TRUNC.NTZ R18, R18 ;  /* 0x0000001200127305 */ /* 0x000e22000020f000 */
[----:B------:R-:W4:Y:S01]  /*5a10*/  LDC R15, c[0x0][0x148] ;  /* 0x00005200ff0f7b82 */ /* 0x000f220000000800 */
[----:B------:R-:W-:Y:S02]  /*5a20*/  ULDC UR7, c[0x0][0x618] ;  /* 0x0001860000077ab9 */ /* 0x000fe40000000800 */
[----:B------:R-:W-:Y:S01]  /*5a30*/  IMAD.X R4, RZ, RZ, ~R4, P1 ;  /* 0x000000ffff047224 */ /* 0x000fe200008e0e04 */
[----:B------:R-:W-:-:S03]  /*5a40*/  ISETP.NE.U32.AND P1, PT, RZ, UR10, PT ;  /* 0x0000000aff007c0c */ /* 0x000fc6000bf25070 */
[----:B------:R-:W-:Y:S01]  /*5a50*/  IMAD R4, R4, UR8, RZ ;  /* 0x0000000804047c24 */ /* 0x000fe2000f8e02ff */
[----:B------:R-:W-:-:S03]  /*5a60*/  ISETP.NE.AND.EX P1, PT, RZ, UR11, PT, P1 ;  /* 0x0000000bff007c0c */ /* 0x000fc6000bf25310 */
[C---:B------:R-:W-:Y:S02]  /*5a70*/  IMAD R7, R5.reuse, UR9, R4 ;  /* 0x0000000905077c24 */ /* 0x040fe4000f8e0204 */
[----:B------:R-:W-:Y:S01]  /*5a80*/  IMAD.WIDE.U32 R4, R5, UR8, R16 ;  /* 0x0000000805047c25 */ /* 0x000fe2000f8e0010 */
[----:B------:R-:W-:-:S03]  /*5a90*/  ULDC UR8, c[0x0][0x154] ;  /* 0x0000550000087ab9 */ /* 0x000fc60000000800 */
[----:B0-----:R-:W-:Y:S02]  /*5aa0*/  IMAD.MOV R6, RZ, RZ, -R18 ;  /* 0x000000ffff067224 */ /* 0x001fe400078e0a12 */
[----:B------:R-:W-:Y:S02]  /*5ab0*/  IMAD.IADD R5, R5, 0x1, R7 ;  /* 0x0000000105057824 */ /* 0x000fe400078e0207 */
[----:B-1----:R-:W-:Y:S01]  /*5ac0*/  IMAD R13, R14, R6, R13 ;  /* 0x000000060e0d7224 */ /* 0x002fe200078e020d */
[----:B---3--:R-:W-:Y:S02]  /*5ad0*/  I2FP.F32.U32 R6, R12 ;  /* 0x0000000c00067245 */ /* 0x008fe40000201000 */
[--C-:B------:R-:W-:Y:S02]  /*5ae0*/  SHF.R.U64 R14, R4, UR7, R5.reuse ;  /* 0x00000007040e7c19 */ /* 0x100fe40008001205 */
[----:B------:R-:W-:Y:S01]  /*5af0*/  SHF.R.U32.HI R5, RZ, UR7, R5 ;  /* 0x00000007ff057c19 */ /* 0x000fe20008011605 */
[----:B------:R-:W-:Y:S01]  /*5b00*/  FMUL R6, R6, UR8 ;  /* 0x0000000806067c20 */ /* 0x000fe20008400000 */
[----:B------:R-:W-:-:S02]  /*5b10*/  ULDC UR7, c[0x0][0x608] ;  /* 0x0001820000077ab9 */ /* 0x000fc40000000800 */
[--C-:B------:R-:W-:Y:S01]  /*5b20*/  SHF.R.U64 R20, R14, UR7, R5.reuse ;  /* 0x000000070e147c19 */ /* 0x100fe20008001205 */
[----:B------:R0:W1:Y:S01]  /*5b30*/  F2I.U32.TRUNC.NTZ R21, R6 ;  /* 0x0000000600157305 */ /* 0x000062000020f000 */
[----:B------:R-:W-:Y:S01]  /*5b40*/  SHF.R.U32.HI R5, RZ, UR7, R5 ;  /* 0x00000007ff057c19 */ /* 0x000fe20008011605 */
[----:B------:R-:W-:-:S03]  /*5b50*/  ULDC UR7, c[0x0][0x658] ;  /* 0x0001960000077ab9 */ /* 0x000fc60000000800 */
[--C-:B------:R-:W-:Y:S02]  /*5b60*/  SHF.R.U64 R18, R20, UR7, R5.reuse ;  /* 0x0000000714127c19 */ /* 0x100fe40008001205 */
[----:B------:R-:W-:-:S03]  /*5b70*/  SHF.R.U32.HI R25, RZ, UR7, R5 ;  /* 0x00000007ff197c19 */ /* 0x000fc60008011605 */
[----:B------:R-:W-:Y:S02]  /*5b80*/  IMAD.MOV.U32 R4, RZ, RZ, R18 ;  /* 0x000000ffff047224 */ /* 0x000fe400078e0012 */
[----:B------:R-:W-:Y:S01]  /*5b90*/  IMAD.MOV.U32 R5, RZ, RZ, R25 ;  /* 0x000000ffff057224 */ /* 0x000fe200078e0019 */
[----:B0-----:R-:W-:Y:S06]  /*5ba0*/  @!P1 BRA `(.L_x_116) ;  /* 0x0000000000289947 */ /* 0x001fec0003800000 */
        /* <DEDUP_REMOVED lines=10> */
.L_x_116:
[----:B------:R-:W-:Y:S01]  /*5c50*/  ISETP.NE.AND P1, PT, R2, 0x1, PT ;  /* 0x000000010200780c */ /* 0x000fe20003f25270 */
[----:B------:R-:W-:Y:S01]  /*5c60*/  ULDC UR7, c[0x0][0x648] ;  /* 0x0001920000077ab9 */ /* 0x000fe20000000800 */
[----:B------:R-:W-:Y:S01]  /*5c70*/  LOP3.LUT R20, R20, UR6, RZ, 0xc0, !PT ;  /* 0x0000000614147c12 */ /* 0x000fe2000f8ec0ff */
[----:B-1----:R-:W-:Y:S01]  /*5c80*/  IMAD.MOV R21, RZ, RZ, -R21 ;  /* 0x000000ffff157224 */ /* 0x002fe200078e0a15 */
[----:B------:R-:W-:Y:S01]  /*5c90*/  SHF.R.U64 R5, R4, UR7, R5 ;  /* 0x0000000704057c19 */ /* 0x000fe20008001205 */
[----:B------:R-:W-:Y:S01]  /*5ca0*/  ULDC UR7, c[0x0][0x638] ;  /* 0x00018e0000077ab9 */ /* 0x000fe20000000800 */
[----:B------:R-:W-:Y:S01]  /*5cb0*/  ULDC UR8, c[0x0][0x610] ;  /* 0x0001840000087ab9 */ /* 0x000fe20000000800 */
[----:B------:R-:W-:Y:S02]  /*5cc0*/  IMAD.MOV.U32 R4, RZ, RZ, 0x1 ;  /* 0x00000001ff047424 */ /* 0x000fe400078e00ff */
[----:B------:R-:W-:Y:S02]  /*5cd0*/  IMAD.MOV R7, RZ, RZ, -R5 ;  /* 0x000000ffff077224 */ /* 0x000fe400078e0a05 */
[----:B------:R-:W-:Y:S01]  /*5ce0*/  IMAD R20, R5, UR5, R20 ;  /* 0x0000000505147c24 */ /* 0x000fe2000f8e0214 */
[----:B------:R-:W-:Y:S01]  /*5cf0*/  LOP3.LUT R5, R14, UR4, RZ, 0xc0, !PT ;  /* 0x000000040e057c12 */ /* 0x000fe2000f8ec0ff */
[----:B----4-:R-:W-:-:S02]  /*5d00*/  @P1 IMAD R13, R15, R21, R12 ;  /* 0x000000150f0d1224 */ /* 0x010fc400078e020c */
[----:B------:R-:W-:Y:S01]  /*5d10*/  IMAD R18, R7, UR7, R18 ;  /* 0x0000000707127c24 */ /* 0x000fe2000f8e0212 */
[----:B------:R-:W-:Y:S01]  /*5d20*/  ULDC UR7, c[0x0][0x600] ;  /* 0x0001800000077ab9 */ /* 0x000fe20000000800 */
[----:B------:R-:W-:Y:S02]  /*5d30*/  IMAD R13, R20, UR8, R13 ;  /* 0x00000008140d7c24 */ /* 0x000fe4000f8e020d */
[----:B------:R-:W-:-:S05]  /*5d40*/  IMAD R22, R18, UR7, R5 ;  /* 0x0000000712167c24 */ /* 0x000fca000f8e0205 */
[----:B------:R-:W-:Y:S02]  /*5d50*/  SEL R18, R22, R13, !P1 ;  /* 0x0000000d16127207 */ /* 0x000fe40004800000 */
[----:B------:R-:W-:-:S07]  /*5d60*/  SEL R22, R13, R22, !P1 ;  /* 0x000000160d167207 */ /* 0x000fce0004800000 */
.L_x_114:
[----:B------:R-:W-:Y:S05]  /*5d70*/  BSYNC B1 ;  /* 0x0000000000017941 */ /* 0x000fea0003800000 */
.L_x_113:
[----:B------:R-:W-:-:S13]  /*5d80*/  LOP3.LUT P1, RZ, R4, 0xff, RZ, 0xc0, !PT ;  /* 0x000000ff04ff7812 */ /* 0x000fda000782c0ff */
[----:B------:R-:W-:Y:S05]  /*5d90*/  @P1 BRA `(.L_x_117) ;  /* 0xfffffff000f41947 */ /* 0x000fea000383ffff */
[----:B------:R-:W-:Y:S05]  /*5da0*/  BSYNC B0 ;  /* 0x0000000000007941 */ /* 0x000fea0003800000 */
.L_x_105:
[----:B------:R-:W-:-:S03]  /*5db0*/  UMOV UR7, 0xffffffff ;  /* 0xffffffff00077882 */ /* 0x000fc60000000000 */
[----:B------:R-:W-:Y:S05]  /*5dc0*/  BRA.DIV UR7, `(.L_x_118) ;  /* 0x0000000607b47947 */ /* 0x000fea000b800000 */
[----:B------:R-:W-:-:S13]  /*5dd0*/  ELECT P6, URZ, PT ;  /* 0x00000000003f782f */ /* 0x000fda00038c0000 */
.L_x_137:
[----:B------:R-:W-:Y:S04]  /*5de0*/  BSSY B0, `(.L_x_119) ;  /* 0x0000046000007945 */ /* 0x000fe80003800000 */
[----:B------:R-:W-:Y:S05]  /*5df0*/  @!P6 BRA `(.L_x_120) ;  /* 0x000000040010e947 */ /* 0x000fea0003800000 */
[----:B------:R-:W-:-:S04]  /*5e00*/  LOP3.LUT R23, R23, 0x2, RZ, 0xfc, !PT ;  /* 0x0000000217177812 */ /* 0x000fc800078efcff */
[----:B------:R-:W-:-:S13]  /*5e10*/  ISETP.NE.AND P0, PT, R23, 0x3, PT ;  /* 0x000000031700780c */ /* 0x000fda0003f05270 */
[----:B------:R-:W-:Y:S05]  /*5e20*/  @!P0 BRA `(.L_x_121) ;  /* 0x0000000000048947 */ /* 0x000fea0003800000 */
[----:B------:R-:W-:Y:S01]  /*5e30*/  BPT.TRAP 0x1 ;  /* 0x000000040000795c */ /* 0x000fe20000300000 */
.L_x_121:
[----:B------:R-:W0:Y:S01]  /*5e40*/  S2R R5, SR_CgaCtaId ;  /* 0x0000000000057919 */ /* 0x000e220000008800 */
[----:B------:R-:W-:Y:S02]  /*5e50*/  MOV R0, 0x400 ;  /* 0x0000040000007802 */ /* 0x000fe40000000f00 */
[----:B------:R-:W-:Y:S02]  /*5e60*/  SHF.L.U32 R2, R3, 0x1f, RZ ;  /* 0x0000001f03027819 */ /* 0x000fe400000006ff */
[----:B0-----:R-:W-:-:S05]  /*5e70*/  LEA R5, R5, R0, 0x18 ;  /* 0x0000000005057211 */ /* 0x001fca00078ec0ff */
[----:B------:R-:W-:-:S04]  /*5e80*/  VIADD R5, R5, 0x38 ;  /* 0x0000003805057836 */ /* 0x000fc80000000000 */
[C---:B------:R-:W-:Y:S02]  /*5e90*/  IMAD R7, R8.reuse, 0x8, R5 ;  /* 0x0000000808077824 */ /* 0x040fe400078e0205 */
[----:B------:R-:W-:Y:S02]  /*5ea0*/  VIADD R8, R8, 0x1 ;  /* 0x0000000108087836 */ /* 0x000fe40000000000 */
[----:B------:R-:W0:Y:S03]  /*5eb0*/  SYNCS.PHASECHK.TRANS64.TRYWAIT P0, [R7+URZ], R2 ;  /* 0x00000002070075a7 */ /* 0x000e26000800017f */
[----:B------:R-:W-:-:S04]  /*5ec0*/  ISETP.NE.AND P1, PT, R8, 0x7, PT ;  /* 0x000000070800780c */ /* 0x000fc80003f25270 */
[----:B------:R-:W-:Y:S02]  /*5ed0*/  SEL R0, RZ, 0x1, P1 ;  /* 0x00000001ff007807 */ /* 0x000fe40000800000 */
[----:B------:R-:W-:Y:S02]  /*5ee0*/  SEL R8, R8, RZ, P1 ;  /* 0x000000ff08087207 */ /* 0x000fe40000800000 */
[----:B------:R-:W-:-:S03]  /*5ef0*/  LOP3.LUT R9, R3, R0, RZ, 0x3c, !PT ;  /* 0x0000000003097212 */ /* 0x000fc600078e3cff */
[----:B------:R-:W-:Y:S01]  /*5f00*/  IMAD R6, R8, 0x8, R5 ;  /* 0x0000000808067824 */ /* 0x000fe200078e0205 */
[----:B------:R-:W-:Y:S01]  /*5f10*/  SHF.L.U32 R3, R9, 0x1f, RZ ;  /* 0x0000001f09037819 */ /* 0x000fe200000006ff */
[----:B0-----:R-:W-:Y:S06]  /*5f20*/  @!P0 BRA `(.L_x_122) ;  /* 0x00000004007c8947 */ /* 0x001fec0003800000 */
.L_x_138:
[----:B------:R-:W1:Y:S01]  /*5f30*/  SYNCS.PHASECHK.TRANS64.TRYWAIT P0, [R6+URZ], R3 ;  /* 0x00000003060075a7 */ /* 0x000e62000800017f */
[----:B------:R-:W-:-:S05]  /*5f40*/  VIADD R0, R8, 0x1 ;  /* 0x0000000108007836 */ /* 0x000fca0000000000 */
[----:B------:R-:W-:-:S04]  /*5f50*/  ISETP.NE.AND P1, PT, R0, 0x7, PT ;  /* 0x000000070000780c */ /* 0x000fc80003f25270 */
[----:B0-----:R-:W-:Y:S02]  /*5f60*/  SEL R2, RZ, 0x1, P1 ;  /* 0x00000001ff027807 */ /* 0x001fe40000800000 */
[----:B------:R-:W-:Y:S02]  /*5f70*/  SEL R0, R0, RZ, P1 ;  /* 0x000000ff00007207 */ /* 0x000fe40000800000 */
[----:B------:R-:W-:-:S03]  /*5f80*/  LOP3.LUT R9, R9, R2, RZ, 0x3c, !PT ;  /* 0x0000000209097212 */ /* 0x000fc600078e3cff */
[----:B------:R-:W-:Y:S01]  /*5f90*/  IMAD R7, R0, 0x8, R5 ;  /* 0x0000000800077824 */ /* 0x000fe200078e0205 */
[----:B------:R-:W-:Y:S01]  /*5fa0*/  SHF.L.U32 R4, R9, 0x1f, RZ ;  /* 0x0000001f09047819 */ /* 0x000fe200000006ff */
[----:B-1----:R-:W-:Y:S06]  /*5fb0*/  @!P0 BRA `(.L_x_123) ;  /* 0x00000004006c8947 */ /* 0x002fec0003800000 */
.L_x_139:
[----:B------:R-:W1:Y:S01]  /*5fc0*/  SYNCS.PHASECHK.TRANS64.TRYWAIT P0, [R7+URZ], R4 ;  /* 0x00000004070075a7 */ /* 0x000e62000800017f */
[----:B------:R-:W-:-:S05]  /*5fd0*/  VIADD R0, R0, 0x1 ;  /* 0x0000000100007836 */ /* 0x000fca0000000000 */
[----:B------:R-:W-:-:S04]  /*5fe0*/  ISETP.NE.AND P1, PT, R0, 0x7, PT ;  /* 0x000000070000780c */ /* 0x000fc80003f25270 */
[----:B------:R-:W-:Y:S02]  /*5ff0*/  SEL R2, RZ, 0x1, P1 ;  /* 0x00000001ff027807 */ /* 0x000fe40000800000 */
[----:B------:R-:W-:Y:S02]  /*6000*/  SEL R0, R0, RZ, P1 ;  /* 0x000000ff00007207 */ /* 0x000fe40000800000 */
[----:B------:R-:W-:-:S03]  /*6010*/  LOP3.LUT R9, R9, R2, RZ, 0x3c, !PT ;  /* 0x0000000209097212 */ /* 0x000fc600078e3cff */
[----:B0-----:R-:W-:Y:S01]  /*6020*/  IMAD R6, R0, 0x8, R5 ;  /* 0x0000000800067824 */ /* 0x001fe200078e0205 */
[----:B------:R-:W-:Y:S01]  /*6030*/  SHF.L.U32 R3, R9, 0x1f, RZ ;  /* 0x0000001f09037819 */ /* 0x000fe200000006ff */
[----:B-1----:R-:W-:Y:S06]  /*6040*/  @!P0 BRA `(.L_x_124) ;  /* 0x00000004005c8947 */ /* 0x002fec0003800000 */
.L_x_140:
        /* <DEDUP_REMOVED lines=9> */
.L_x_141:
        /* <DEDUP_REMOVED lines=9> */
.L_x_142:
[----:B------:R-:W1:Y:S01]  /*6170*/  SYNCS.PHASECHK.TRANS64.TRYWAIT P0, [R6+URZ], R3 ;  /* 0x00000003060075a7 */ /* 0x000e62000800017f */
[----:B------:R-:W-:-:S05]  /*6180*/  VIADD R0, R0, 0x1 ;  /* 0x0000000100007836 */ /* 0x000fca0000000000 */
[----:B------:R-:W-:-:S04]  /*6190*/  ISETP.NE.AND P1, PT, R0, 0x7, PT ;  /* 0x000000070000780c */ /* 0x000fc80003f25270 */
[----:B------:R-:W-:Y:S02]  /*61a0*/  SEL R2, RZ, 0x1, P1 ;  /* 0x00000001ff027807 */ /* 0x000fe40000800000 */
[----:B------:R-:W-:Y:S02]  /*61b0*/  SEL R0, R0, RZ, P1 ;  /* 0x000000ff00007207 */ /* 0x000fe40000800000 */
[----:B------:R-:W-:Y:S01]  /*61c0*/  LOP3.LUT R2, R9, R2, RZ, 0x3c, !PT ;  /* 0x0000000209027212 */ /* 0x000fe200078e3cff */
[----:B-1----:R-:W-:Y:S06]  /*61d0*/  @!P0 BRA `(.L_x_127) ;  /* 0x0000000400348947 */ /* 0x002fec0003800000 */
.L_x_143:
[----:B------:R-:W-:Y:S01]  /*61e0*/  IMAD R5, R0, 0x8, R5 ;  /* 0x0000000800057824 */ /* 0x000fe200078e0205 */
[----:B------:R-:W-:-:S07]  /*61f0*/  SHF.L.U32 R0, R2, 0x1f, RZ ;  /* 0x0000001f02007819 */ /* 0x000fce00000006ff */
.L_x_128:
[----:B---3--:R3:W4:Y:S02]  /*6200*/  SYNCS.PHASECHK.TRANS64.TRYWAIT P0, [R5+URZ], R0 ;  /* 0x00000000050075a7 */ /* 0x008724000800017f */
[----:B----4-:R-:W-:Y:S05]  /*6210*/  @!P0 NANOSLEEP.SYNCS 0x989680 ;  /* 0x009896800000895d */ /* 0x010fea0003900000 */
[----:B------:R-:W4:Y:S02]  /*6220*/  @!P0 SYNCS.PHASECHK.TRANS64 P0, [R5+URZ], R0 ;  /* 0x00000000050085a7 */ /* 0x000f24000800007f */
[----:B----4-:R-:W-:Y:S05]  /*6230*/  @!P0 BRA `(.L_x_128) ;  /* 0xfffffffc00f08947 */ /* 0x010fea000383ffff */
.L_x_120:
[----:B------:R-:W-:Y:S05]  /*6240*/  BSYNC B0 ;  /* 0x0000000000007941 */ /* 0x000fea0003800000 */
.L_x_119:
[----:B------:R-:W-:Y:S05]  /*6250*/  EXIT ;  /* 0x000000000000794d */ /* 0x000fea0003800000 */
.L_x_19:
[----:B0-----:R-:W-:-:S04]  /*6260*/  IMAD.U32 R3, RZ, RZ, UR43 ;  /* 0x0000002bff037e24 */ /* 0x001fc8000f8e00ff */
[----:B------:R0:W1:Y:S03]  /*6270*/  SYNCS.PHASECHK.TRANS64.TRYWAIT P0, [R3+URZ+-0x8], R0 ;  /* 0xfffff800030075a7 */ /* 0x000066000800017f */
[----:B-1----:R-:W-:Y:S05]  /*6280*/  @!P0 NANOSLEEP.SYNCS 0x989680 ;  /* 0x009896800000895d */ /* 0x002fea0003900000 */
[----:B------:R-:W1:Y:S02]  /*6290*/  @!P0 SYNCS.PHASECHK.TRANS64 P0, [R3+URZ+-0x8], R0 ;  /* 0xfffff800030085a7 */ /* 0x000e64000800007f */
[----:B-1----:R-:W-:Y:S05]  /*62a0*/  @!P0 BRA `(.L_x_19) ;  /* 0xfffffffc00ec8947 */ /* 0x002fea000383ffff */
[----:B------:R-:W-:Y:S05]  /*62b0*/  BRA `(.L_x_129) ;  /* 0xffffffb400607947 */ /* 0x000fea000383ffff */
.L_x_24:
[----:B-1----:R1:W2:Y:S02]  /*62c0*/  SYNCS.PHASECHK.TRANS64.TRYWAIT P1, [R3+URZ], R0 ;  /* 0x00000000030075a7 */ /* 0x0022a4000802017f */
[----:B--2---:R-:W-:Y:S05]  /*62d0*/  @!P1 NANOSLEEP.SYNCS 0x989680 ;  /* 0x009896800000995d */ /* 0x004fea0003900000 */
[----:B------:R-:W2:Y:S02]  /*62e0*/  @!P1 SYNCS.PHASECHK.TRANS64 P1, [R3+URZ], R0 ;  /* 0x00000000030095a7 */ /* 0x000ea4000802007f */
[----:B--2---:R-:W-:Y:S05]  /*62f0*/  @!P1 BRA `(.L_x_24) ;  /* 0xfffffffc00f09947 */ /* 0x004fea000383ffff */
[----:B------:R-:W-:Y:S05]  /*6300*/  BRA `(.L_x_23) ;  /* 0xffffffb400cc7947 */ /* 0x000fea000383ffff */
.L_x_29:
[----:B-1----:R-:W-:-:S04]  /*6310*/  IMAD.U32 R5, RZ, RZ, UR4 ;  /* 0x00000004ff057e24 */ /* 0x002fc8000f8e00ff */
[----:B------:R1:W2:Y:S03]  /*6320*/  SYNCS.PHASECHK.TRANS64.TRYWAIT P1, [R5+URZ], R4 ;  /* 0x00000004050075a7 */ /* 0x0002a6000802017f */
[----:B--2---:R-:W-:Y:S05]  /*6330*/  @!P1 NANOSLEEP.SYNCS 0x989680 ;  /* 0x009896800000995d */ /* 0x004fea0003900000 */
[----:B------:R-:W2:Y:S02]  /*6340*/  @!P1 SYNCS.PHASECHK.TRANS64 P1, [R5+URZ], R4 ;  /* 0x00000004050095a7 */ /* 0x000ea4000802007f */
[----:B--2---:R-:W-:Y:S05]  /*6350*/  @!P1 BRA `(.L_x_29) ;  /* 0xfffffffc00ec9947 */ /* 0x004fea000383ffff */
[----:B------:R-:W-:Y:S05]  /*6360*/  BRA `(.L_x_28) ;  /* 0xffffffb800f47947 */ /* 0x000fea000383ffff */
.L_x_37:
[----:B0-----:R-:W-:-:S04]  /*6370*/  IMAD.U32 R3, RZ, RZ, UR43 ;  /* 0x0000002bff037e24 */ /* 0x001fc8000f8e00ff */
[----:B------:R0:W1:Y:S03]  /*6380*/  SYNCS.PHASECHK.TRANS64.TRYWAIT P0, [R3+URZ+0x8], R0 ;  /* 0x00000800030075a7 */ /* 0x000066000800017f */
[----:B-1----:R-:W-:Y:S05]  /*6390*/  @!P0 NANOSLEEP.SYNCS 0x989680 ;  /* 0x009896800000895d */ /* 0x002fea0003900000 */
[----:B------:R-:W1:Y:S02]  /*63a0*/  @!P0 SYNCS.PHASECHK.TRANS64 P0, [R3+URZ+0x8], R0 ;  /* 0x00000800030085a7 */ /* 0x000e64000800007f */
[----:B-1----:R-:W-:Y:S05]  /*63b0*/  @!P0 BRA `(.L_x_37) ;  /* 0xfffffffc00ec8947 */ /* 0x002fea000383ffff */
[----:B------:R-:W-:Y:S05]  /*63c0*/  BRA `(.L_x_130) ;  /* 0xffffffc000b87947 */ /* 0x000fea000383ffff */
.L_x_106:
[----:B------:R-:W-:Y:S01]  /*63d0*/  BSSY B1, `(.L_x_131) ;  /* 0x0000006000017945 */ /* 0x000fe20003800000 */
[----:B------:R-:W-:-:S07]  /*63e0*/  IMAD.MOV.U32 R15, RZ, RZ, -0x1 ;  /* 0xffffffffff0f7424 */ /* 0x000fce00078e00ff */
[----:B--2--5:R-:W-:Y:S05]  /*63f0*/  WARPSYNC.COLLECTIVE R15, `(.L_x_132) ;  /* 0x000000000f0c7348 */ /* 0x024fea0003c00000 */
[----:B------:R-:W-:Y:S02]  /*6400*/  ELECT P6, UR62, PT ;  /* 0x00000000003e782f */ /* 0x000fe400038c0000 */
[----:B------:R-:W-:Y:S01]  /*6410*/  MOV R14, UR62 ;  /* 0x0000003e000e7c02 */ /* 0x000fe20008000f00 */
[----:B--2--5:R-:W-:Y:S10]  /*6420*/  ENDCOLLECTIVE ;  /* 0x000000000000791b */ /* 0x024ff40003800000 */
.L_x_132:
[----:B------:R-:W-:Y:S05]  /*6430*/  BSYNC B1 ;  /* 0x0000000000017941 */ /* 0x000fea0003800000 */
.L_x_131:
[----:B------:R-:W-:Y:S05]  /*6440*/  BRA `(.L_x_133) ;  /* 0xffffffec00547947 */ /* 0x000fea000383ffff */
.L_x_109:
[----:B0-----:R0:W1:Y:S02]  /*6450*/  SYNCS.PHASECHK.TRANS64.TRYWAIT P1, [R14+URZ+0x38], R5 ;  /* 0x000038050e0075a7 */ /* 0x001064000802017f */
[----:B-1----:R-:W-:Y:S05]  /*6460*/  @!P1 NANOSLEEP.SYNCS 0x989680 ;  /* 0x009896800000995d */ /* 0x002fea0003900000 */
[----:B------:R-:W1:Y:S02]  /*6470*/  @!P1 SYNCS.PHASECHK.TRANS64 P1, [R14+URZ+0x38], R5 ;  /* 0x000038050e0095a7 */ /* 0x000e64000802007f */
[----:B-1----:R-:W-:Y:S05]  /*6480*/  @!P1 BRA `(.L_x_109) ;  /* 0xfffffffc00f09947 */ /* 0x002fea000383ffff */
[----:B------:R-:W-:Y:S05]  /*6490*/  BRA `(.L_x_134) ;  /* 0xffffffec00907947 */ /* 0x000fea000383ffff */
.L_x_118:
[----:B------:R-:W-:Y:S01]  /*64a0*/  BSSY B0, `(.L_x_135) ;  /* 0x0000006000007945 */ /* 0x000fe20003800000 */
[----:B------:R-:W-:-:S07]  /*64b0*/  IMAD.MOV.U32 R15, RZ, RZ, -0x1 ;  /* 0xffffffffff0f7424 */ /* 0x000fce00078e00ff */
[----:B--2--5:R-:W-:Y:S05]  /*64c0*/  WARPSYNC.COLLECTIVE R15, `(.L_x_136) ;  /* 0x000000000f0c7348 */ /* 0x024fea0003c00000 */
[----:B------:R-:W-:Y:S02]  /*64d0*/  ELECT P6, UR62, PT ;  /* 0x00000000003e782f */ /* 0x000fe400038c0000 */
[----:B------:R-:W-:Y:S01]  /*64e0*/  MOV R14, UR62 ;  /* 0x0000003e000e7c02 */ /* 0x000fe20008000f00 */
[----:B--2--5:R-:W-:Y:S10]  /*64f0*/  ENDCOLLECTIVE ;  /* 0x000000000000791b */ /* 0x024ff40003800000 */
.L_x_136:
[----:B------:R-:W-:Y:S05]  /*6500*/  BSYNC B0 ;  /* 0x0000000000007941 */ /* 0x000fea0003800000 */
.L_x_135:
[----:B------:R-:W-:Y:S05]  /*6510*/  BRA `(.L_x_137) ;  /* 0xfffffff800307947 */ /* 0x000fea000383ffff */
.L_x_122:
[----:B0-----:R0:W1:Y:S02]  /*6520*/  SYNCS.PHASECHK.TRANS64.TRYWAIT P0, [R7+URZ], R2 ;  /* 0x00000002070075a7 */ /* 0x001064000800017f */
[----:B-1----:R-:W-:Y:S05]  /*6530*/  @!P0 NANOSLEEP.SYNCS 0x989680 ;  /* 0x009896800000895d */ /* 0x002fea0003900000 */
[----:B------:R-:W1:Y:S02]  /*6540*/  @!P0 SYNCS.PHASECHK.TRANS64 P0, [R7+URZ], R2 ;  /* 0x00000002070085a7 */ /* 0x000e64000800007f */
[----:B-1----:R-:W-:Y:S05]  /*6550*/  @!P0 BRA `(.L_x_122) ;  /* 0xfffffffc00f08947 */ /* 0x002fea000383ffff */
[----:B------:R-:W-:Y:S05]  /*6560*/  BRA `(.L_x_138) ;  /* 0xfffffff800707947 */ /* 0x000fea000383ffff */
.L_x_123:
[----:B0-----:R0:W1:Y:S02]  /*6570*/  SYNCS.PHASECHK.TRANS64.TRYWAIT P0, [R6+URZ], R3 ;  /* 0x00000003060075a7 */ /* 0x001064000800017f */
[----:B-1----:R-:W-:Y:S05]  /*6580*/  @!P0 NANOSLEEP.SYNCS 0x989680 ;  /* 0x009896800000895d */ /* 0x002fea0003900000 */
[----:B------:R-:W1:Y:S02]  /*6590*/  @!P0 SYNCS.PHASECHK.TRANS64 P0, [R6+URZ], R3 ;  /* 0x00000003060085a7 */ /* 0x000e64000800007f */
[----:B-1----:R-:W-:Y:S05]  /*65a0*/  @!P0 BRA `(.L_x_123) ;  /* 0xfffffffc00f08947 */ /* 0x002fea000383ffff */
[----:B------:R-:W-:Y:S05]  /*65b0*/  BRA `(.L_x_139) ;  /* 0xfffffff800807947 */ /* 0x000fea000383ffff */
.L_x_124:
[----:B0-----:R0:W1:Y:S02]  /*65c0*/  SYNCS.PHASECHK.TRANS64.TRYWAIT P0, [R7+URZ], R4 ;  /* 0x00000004070075a7 */ /* 0x001064000800017f */
[----:B-1----:R-:W-:Y:S05]  /*65d0*/  @!P0 NANOSLEEP.SYNCS 0x989680 ;  /* 0x009896800000895d */ /* 0x002fea0003900000 */
[----:B------:R-:W1:Y:S02]  /*65e0*/  @!P0 SYNCS.PHASECHK.TRANS64 P0, [R7+URZ], R4 ;  /* 0x00000004070085a7 */ /* 0x000e64000800007f */
[----:B-1----:R-:W-:Y:S05]  /*65f0*/  @!P0 BRA `(.L_x_124) ;  /* 0xfffffffc00f08947 */ /* 0x002fea000383ffff */
[----:B------:R-:W-:Y:S05]  /*6600*/  BRA `(.L_x_140) ;  /* 0xfffffff800907947 */ /* 0x000fea000383ffff */
.L_x_125:
[----:B0-----:R0:W1:Y:S02]  /*6610*/  SYNCS.PHASECHK.TRANS64.TRYWAIT P0, [R6+URZ], R3 ;  /* 0x00000003060075a7 */ /* 0x001064000800017f */
[----:B-1----:R-:W-:Y:S05]  /*6620*/  @!P0 NANOSLEEP.SYNCS 0x989680 ;  /* 0x009896800000895d */ /* 0x002fea0003900000 */
[----:B------:R-:W1:Y:S02]  /*6630*/  @!P0 SYNCS.PHASECHK.TRANS64 P0, [R6+URZ], R3 ;  /* 0x00000003060085a7 */ /* 0x000e64000800007f */
[----:B-1----:R-:W-:Y:S05]  /*6640*/  @!P0 BRA `(.L_x_125) ;  /* 0xfffffffc00f08947 */ /* 0x002fea000383ffff */
[----:B------:R-:W-:Y:S05]  /*6650*/  BRA `(.L_x_141) ;  /* 0xfffffff800a07947 */ /* 0x000fea000383ffff */
.L_x_126:
[----:B0-----:R0:W1:Y:S02]  /*6660*/  SYNCS.PHASECHK.TRANS64.TRYWAIT P0, [R7+URZ], R4 ;  /* 0x00000004070075a7 */ /* 0x001064000800017f */
[----:B-1----:R-:W-:Y:S05]  /*6670*/  @!P0 NANOSLEEP.SYNCS 0x989680 ;  /* 0x009896800000895d */ /* 0x002fea0003900000 */
[----:B------:R-:W1:Y:S02]  /*6680*/  @!P0 SYNCS.PHASECHK.TRANS64 P0, [R7+URZ], R4 ;  /* 0x00000004070085a7 */ /* 0x000e64000800007f */
[----:B-1----:R-:W-:Y:S05]  /*6690*/  @!P0 BRA `(.L_x_126) ;  /* 0xfffffffc00f08947 */ /* 0x002fea000383ffff */
[----:B------:R-:W-:Y:S05]  /*66a0*/  BRA `(.L_x_142) ;  /* 0xfffffff800b07947 */ /* 0x000fea000383ffff */
.L_x_127:
[----:B-1----:R1:W3:Y:S02]  /*66b0*/  SYNCS.PHASECHK.TRANS64.TRYWAIT P0, [R6+URZ], R3 ;  /* 0x00000003060075a7 */ /* 0x0022e4000800017f */
[----:B---3--:R-:W-:Y:S05]  /*66c0*/  @!P0 NANOSLEEP.SYNCS 0x989680 ;  /* 0x009896800000895d */ /* 0x008fea0003900000 */
[----:B------:R-:W3:Y:S02]  /*66d0*/  @!P0 SYNCS.PHASECHK.TRANS64 P0, [R6+URZ], R3 ;  /* 0x00000003060085a7 */ /* 0x000ee4000800007f */
[----:B---3--:R-:W-:Y:S05]  /*66e0*/  @!P0 BRA `(.L_x_127) ;  /* 0xfffffffc00f08947 */ /* 0x008fea000383ffff */
[----:B------:R-:W-:Y:S05]  /*66f0*/  BRA `(.L_x_143) ;  /* 0xfffffff800b87947 */ /* 0x000fea000383ffff */
.L_x_144:
[----:B------:R-:W-:-:S00]  /*6700*/  BRA `(.L_x_144) ;  /* 0xfffffffc00fc7947 */ /* 0x000fc0000383ffff */
[----:B------:R-:W-:-:S00]  /*6710*/  NOP ;  /* 0x0000000000007918 */ /* 0x000fc00000000000 */
        /* <DEDUP_REMOVED lines=14> */
.L_x_145:


//--------------------- .nv.global.init           --------------------------
	.section	.nv.global.init,"aw",@progbits
.nv.global.init:
	.type		$str$22,@object
	.size		$str$22,($str$23 - $str$22)
$str$22:
        /*0000*/ 	.byte	0x6b, 0x5f, 0x74, 0x69, 0x6c, 0x65, 0x5f, 0x63, 0x6f, 0x75, 0x6e, 0x74, 0x20, 0x3e, 0x3d, 0x20
        /*0010*/ 	.byte	0x31, 0x00
	.type		$str$23,@object
	.size		$str$23,(__unnamed_1 - $str$23)
$str$23:
        /*0012*/ 	.byte	0x2f, 0x74, 0x6d, 0x70, 0x2f, 0x63, 0x75, 0x74, 0x6c, 0x61, 0x73, 0x73, 0x5f, 0x73, 0x77, 0x65
        /*0022*/ 	.byte	0x65, 0x70, 0x5f, 0x73, 0x72, 0x63, 0x2f, 0x69, 0x6e, 0x63, 0x6c, 0x75, 0x64, 0x65, 0x2f, 0x63
        /*0032*/ 	.byte	0x75, 0x74, 0x6c, 0x61, 0x73, 0x73, 0x2f, 0x67, 0x65, 0x6d, 0x6d, 0x2f, 0x63, 0x6f, 0x6c, 0x6c
        /*0042*/ 	.byte	0x65, 0x63, 0x74, 0x69, 0x76, 0x65, 0x2f, 0x73, 0x6d, 0x39, 0x30, 0x5f, 0x6d, 0x6d, 0x61, 0x5f
        /*0052*/ 	.byte	0x74, 0x6d, 0x61, 0x5f, 0x67, 0x6d, 0x6d, 0x61, 0x5f, 0x73, 0x73, 0x5f, 0x77, 0x61, 0x72, 0x70
        /*0062*/ 	.byte	0x73, 0x70, 0x65, 0x63, 0x69, 0x61, 0x6c, 0x69, 0x7a, 0x65, 0x64, 0x2e, 0x68, 0x70, 0x70, 0x00
	.type		__unnamed_1,@object
	.size		__unnamed_1,(.L_0 - __unnamed_1)
__unnamed_1:
        /*0072*/ 	.byte	0x76, 0x6f, 0x69, 0x64, 0x20, 0x63, 0x75, 0x74, 0x6c, 0x61, 0x73, 0x73, 0x3a, 0x3a, 0x67, 0x65
        /* <DEDUP_REMOVED lines=180> */
        /*0bc2*/ 	.byte	0x64, 0x65, 0x6e, 0x74, 0x69, 0x74, 0x79, 0x5d, 0x00
.L_0:


//--------------------- .nv.shared._ZN7cutlass13device_kernelINS_4gemm6kernel13GemmUniversalIN4cute5tupleIJiiiiEEENS1_10collective13CollectiveMmaINS1_34MainloopSm90TmaGmmaWarpSpecializedILi7ENS5_IJNS4_1CILi1EEENSA_ILi8EEESB_EEENS1_32KernelTmaWarpSpecializedPingpongEEENS5_IJNSA_ILi64EEESG_NSA_ILi128EEEEEENS_10bfloat16_tENS5_IJlSB_lEEESJ_SK_NS4_8TiledMMAINS4_8MMA_AtomIJNS4_4SM904GMMA27MMA_64x64x16_F32BF16BF16_SSILNSO_5MajorE0ELSQ_0ELNSO_7ScaleInE1ELSR_1EEEEEENS4_6LayoutINS5_IJSB_SB_SB_EEENS5_IJNSA_ILi0EEESW_SW_EEEEENS5_IJNS4_10UnderscoreESZ_SZ_EEEEENS4_23SM90_TMA_LOAD_MULTICASTENS4_14ComposedLayoutINS4_7SwizzleILi3ELi4ELi3EEENS4_18smem_ptr_flag_bitsILi16EEENSU_INS5_IJSC_SG_EEENS5_IJSG_SB_EEEEEEEvNS4_8identityENS4_13SM90_TMA_LOADES1B_vS1C_EENS_8epilogue10collective6detail29Sm90TmaWarpSpecializedAdapterINS1G_15DefaultEpilogueISJ_SK_SK_NS1F_6thread17LinearCombinationISJ_Li1EffLNS1K_9ScaleType4KindE0ELNS_15FloatRoundStyleE2ESJ_EENS1_15EpilogueDefaultEEEEEvvEEEEvNT_6ParamsE --------------------------
	.section	.nv.shared._ZN7cutlass13device_kernelINS_4gemm6kernel13GemmUniversalIN4cute5tupleIJiiiiEEENS1_10collective13CollectiveMmaINS1_34MainloopSm90TmaGmmaWarpSpecializedILi7ENS5_IJNS4_1CILi1EEENSA_ILi8EEESB_EEENS1_32KernelTmaWarpSpecializedPingpongEEENS5_IJNSA_ILi64EEESG_NSA_ILi128EEEEEENS_10bfloat16_tENS5_IJlSB_lEEESJ_SK_NS4_8TiledMMAINS4_8MMA_AtomIJNS4_4SM904GMMA27MMA_64x64x16_F32BF16BF16_SSILNSO_5MajorE0ELSQ_0ELNSO_7ScaleInE1ELSR_1EEEEEENS4_6LayoutINS5_IJSB_SB_SB_EEENS5_IJNSA_ILi0EEESW_SW_EEEEENS5_IJNS4_10UnderscoreESZ_SZ_EEEEENS4_23SM90_TMA_LOAD_MULTICASTENS4_14ComposedLayoutINS4_7SwizzleILi3ELi4ELi3EEENS4_18smem_ptr_flag_bitsILi16EEENSU_INS5_IJSC_SG_EEENS5_IJSG_SB_EEEEEEEvNS4_8identityENS4_13SM90_TMA_LOADES1B_vS1C_EENS_8epilogue10collective6detail29Sm90TmaWarpSpecializedAdapterINS1G_15DefaultEpilogueISJ_SK_SK_NS1F_6thread17LinearCombinationISJ_Li1EffLNS1K_9ScaleType4KindE0ELNS_15FloatRoundStyleE2ESJ_EENS1_15EpilogueDefaultEEEEEvvEEEEvNT_6ParamsE,"aw",@nobits
	.sectionflags	@""
	.align	16
	.zero		1024


//--------------------- .nv.shared.reserved.0     --------------------------
	.section	.nv.shared.reserved.0,"aw",@nobits
	.weak		__nv_reservedSMEM_offset_0_alias
	.size		__nv_reservedSMEM_offset_0_alias, 0, 0
	.other		__nv_reservedSMEM_offset_0_alias,@"STO_CUDA_RESERVED_SHARED STV_DEFAULT"
__nv_reservedSMEM_offset_0_alias:
	.zero		0


//--------------------- .nv.global                --------------------------
	.section	.nv.global,"aw",@nobits
.nv.global:
	.type		_ZN40_INTERNAL_a3d38bb3_4_k_cu_4592ca93_188304cute1_E,@object
	.size		_ZN40_INTERNAL_a3d38bb3_4_k_cu_4592ca93_188304cute1_E,(_ZN40_INTERNAL_a3d38bb3_4_k_cu_4592ca93_188304cuda3std3__45__cpo6cbeginE - _ZN40_INTERNAL_a3d38bb3_4_k_cu_4592ca93_188304cute1_E)
_ZN40_INTERNAL_a3d38bb3_4_k_cu_4592ca93_188304cute1_E:
	.zero		1
	.type		_ZN40_INTERNAL_a3d38bb3_4_k_cu_4592ca93_188304cuda3std3__45__cpo6cbeginE,@object
	.size		_ZN40_INTERNAL_a3d38bb3_4_k_cu_4592ca93_188304cuda3std3__45__cpo6cbeginE,(_ZN40_INTERNAL_a3d38bb3_4_k_cu_4592ca93_188304cuda3std3__48in_placeE - _ZN40_INTERNAL_a3d38bb3_4_k_cu_4592ca93_188304cuda3std3__45__cpo6cbeginE)
_ZN40_INTERNAL_a3d38bb3_4_k_cu_4592ca93_188304cuda3std3__45__cpo6cbeginE:
	.zero		1
	.type		_ZN40_INTERNAL_a3d38bb3_4_k_cu_4592ca93_188304cuda3std3__48in_placeE,@object
	.size		_ZN40_INTERNAL_a3d38bb3_4_k_cu_4592ca93_188304cuda3std3__48in_placeE,(_ZN40_INTERNAL_a3d38bb3_4_k_cu_4592ca93_188304cuda3std6ranges3__45__cpo9iter_moveE - _ZN40_INTERNAL_a3d38bb3_4_k_cu_4592ca93_188304cuda3std3__48in_placeE)
_ZN40_INTERNAL_a3d38bb3_4_k_cu_4592ca93_188304cuda3std3__48in_placeE:
	.zero		1
	.type		_ZN40_INTERNAL_a3d38bb3_4_k_cu_4592ca93_188304cuda3std6ranges3__45__cpo9iter_moveE,@object
	.size		_ZN40_INTERNAL_a3d38bb3_4_k_cu_4592ca93_188304cuda3std6ranges3__45__cpo9iter_moveE,(_ZN40_INTERNAL_a3d38bb3_4_k_cu_4592ca93_188304cuda3std3__45__cpo5beginE - _ZN40_INTERNAL_a3d38bb3_4_k_cu_4592ca93_188304cuda3std6ranges3__45__cpo9iter_moveE)
_ZN40_INTERNAL_a3d38bb3_4_k_cu_4592ca93_188304cuda3std6ranges3__45__cpo9iter_moveE:
	.zero		1
	.type		_ZN40_INTERNAL_a3d38bb3_4_k_cu_4592ca93_188304cuda3std3__45__cpo5beginE,@object
	.size		_ZN40_INTERNAL_a3d38bb3_4_k_cu_4592ca93_188304cuda3std3__45__cpo5beginE,(_ZN40_INTERNAL_a3d38bb3_4_k_cu_4592ca93_188304cuda3std3__442_GLOBAL__N__a3d38bb3_4_k_cu_4592ca93_188306ignoreE - _ZN40_INTERNAL_a3d38bb3_4_k_cu_4592ca93_188304cuda3std3__45__cpo5beginE)
_ZN40_INTERNAL_a3d38bb3_4_k_cu_4592ca93_188304cuda3std3__45__cpo5beginE:
	.zero		1
	.type		_ZN40_INTERNAL_a3d38bb3_4_k_cu_4592ca93_188304cuda3std3__442_GLOBAL__N__a3d38bb3_4_k_cu_4592ca93_188306ignoreE,@object
	.size		_ZN40_INTERNAL_a3d38bb3_4_k_cu_4592ca93_188304cuda3std3__442_GLOBAL__N__a3d38bb3_4_k_cu_4592ca93_188306ignoreE,(_ZN40_INTERNAL_a3d38bb3_4_k_cu_4592ca93_188304cute7productE - _ZN40_INTERNAL_a3d38bb3_4_k_cu_4592ca93_188304cuda3std3__442_GLOBAL__N__a3d38bb3_4_k_cu_4592ca93_188306ignoreE)
_ZN40_INTERNAL_a3d38bb3_4_k_cu_4592ca93_188304cuda3std3__442_GLOBAL__N__a3d38bb3_4_k_cu_4592ca93_188306ignoreE:
	.zero		1
	.type		_ZN40_INTERNAL_a3d38bb3_4_k_cu_4592ca93_188304cute7productE,@object
	.size		_ZN40_INTERNAL_a3d38bb3_4_k_cu_4592ca93_188304cute7productE,(_ZN40_INTERNAL_a3d38bb3_4_k_cu_4592ca93_188304cuda3std3__45__cpo3endE - _ZN40_INTERNAL_a3d38bb3_4_k_cu_4592ca93_188304cute7productE)
_ZN40_INTERNAL_a3d38bb3_4_k_cu_4592ca93_188304cute7productE:
	.zero		1
	.type		_ZN40_INTERNAL_a3d38bb3_4_k_cu_4592ca93_188304cuda3std3__45__cpo3endE,@object
	.size		_ZN40_INTERNAL_a3d38bb3_4_k_cu_4592ca93_188304cuda3std3__45__cpo3endE,(_ZN40_INTERNAL_a3d38bb3_4_k_cu_4592ca93_188304cuda3std3__419piecewise_constructE - _ZN40_INTERNAL_a3d38bb3_4_k_cu_4592ca93_188304cuda3std3__45__cpo3endE)
_ZN40_INTERNAL_a3d38bb3_4_k_cu_4592ca93_188304cuda3std3__45__cpo3endE:
	.zero		1
	.type		_ZN40_INTERNAL_a3d38bb3_4_k_cu_4592ca93_188304cuda3std3__419piecewise_constructE,@object
	.size		_ZN40_INTERNAL_a3d38bb3_4_k_cu_4592ca93_188304cuda3std3__419piecewise_constructE,(_ZN40_INTERNAL_a3d38bb3_4_k_cu_4592ca93_188304cuda3std3__45__cpo4cendE - _ZN40_INTERNAL_a3d38bb3_4_k_cu_4592ca93_188304cuda3std3__419piecewise_constructE)
_ZN40_INTERNAL_a3d38bb3_4_k_cu_4592ca93_188304cuda3std3__419piecewise_constructE:
	.zero		1
	.type		_ZN40_INTERNAL_a3d38bb3_4_k_cu_4592ca93_188304cuda3std3__45__cpo4cendE,@object
	.size		_ZN40_INTERNAL_a3d38bb3_4_k_cu_4592ca93_188304cuda3std3__45__cpo4cendE,(_ZN40_INTERNAL_a3d38bb3_4_k_cu_4592ca93_188304cuda3std6ranges3__45__cpo4swapE - _ZN40_INTERNAL_a3d38bb3_4_k_cu_4592ca93_188304cuda3std3__45__cpo4cendE)
_ZN40_INTERNAL_a3d38bb3_4_k_cu_4592ca93_188304cuda3std3__45__cpo4cendE:
	.zero		1
	.type		_ZN40_INTERNAL_a3d38bb3_4_k_cu_4592ca93_188304cuda3std6ranges3__45__cpo4swapE,@object
	.size		_ZN40_INTERNAL_a3d38bb3_4_k_cu_4592ca93_188304cuda3std6ranges3__45__cpo4swapE,(.L_8 - _ZN40_INTERNAL_a3d38bb3_4_k_cu_4592ca93_188304cuda3std6ranges3__45__cpo4swapE)
_ZN40_INTERNAL_a3d38bb3_4_k_cu_4592ca93_188304cuda3std6ranges3__45__cpo4swapE:
	.zero		1
.L_8:


//--------------------- .nv.constant0._ZN7cutlass13device_kernelINS_4gemm6kernel13GemmUniversalIN4cute5tupleIJiiiiEEENS1_10collective13CollectiveMmaINS1_34MainloopSm90TmaGmmaWarpSpecializedILi7ENS5_IJNS4_1CILi1EEENSA_ILi8EEESB_EEENS1_32KernelTmaWarpSpecializedPingpongEEENS5_IJNSA_ILi64EEESG_NSA_ILi128EEEEEENS_10bfloat16_tENS5_IJlSB_lEEESJ_SK_NS4_8TiledMMAINS4_8MMA_AtomIJNS4_4SM904GMMA27MMA_64x64x16_F32BF16BF16_SSILNSO_5MajorE0ELSQ_0ELNSO_7ScaleInE1ELSR_1EEEEEENS4_6LayoutINS5_IJSB_SB_SB_EEENS5_IJNSA_ILi0EEESW_SW_EEEEENS5_IJNS4_10UnderscoreESZ_SZ_EEEEENS4_23SM90_TMA_LOAD_MULTICASTENS4_14ComposedLayoutINS4_7SwizzleILi3ELi4ELi3EEENS4_18smem_ptr_flag_bitsILi16EEENSU_INS5_IJSC_SG_EEENS5_IJSG_SB_EEEEEEEvNS4_8identityENS4_13SM90_TMA_LOADES1B_vS1C_EENS_8epilogue10collective6detail29Sm90TmaWarpSpecializedAdapterINS1G_15DefaultEpilogueISJ_SK_SK_NS1F_6thread17LinearCombinationISJ_Li1EffLNS1K_9ScaleType4KindE0ELNS_15FloatRoundStyleE2ESJ_EENS1_15EpilogueDefaultEEEEEvvEEEEvNT_6ParamsE --------------------------
	.section	.nv.constant0._ZN7cutlass13device_kernelINS_4gemm6kernel13GemmUniversalIN4cute5tupleIJiiiiEEENS1_10collective13CollectiveMmaINS1_34MainloopSm90TmaGmmaWarpSpecializedILi7ENS5_IJNS4_1CILi1EEENSA_ILi8EEESB_EEENS1_32KernelTmaWarpSpecializedPingpongEEENS5_IJNSA_ILi64EEESG_NSA_ILi128EEEEEENS_10bfloat16_tENS5_IJlSB_lEEESJ_SK_NS4_8TiledMMAINS4_8MMA_AtomIJNS4_4SM904GMMA27MMA_64x64x16_F32BF16BF16_SSILNSO_5MajorE0ELSQ_0ELNSO_7ScaleInE1ELSR_1EEEEEENS4_6LayoutINS5_IJSB_SB_SB_EEENS5_IJNSA_ILi0EEESW_SW_EEEEENS5_IJNS4_10UnderscoreESZ_SZ_EEEEENS4_23SM90_TMA_LOAD_MULTICASTENS4_14ComposedLayoutINS4_7SwizzleILi3ELi4ELi3EEENS4_18smem_ptr_flag_bitsILi16EEENSU_INS5_IJSC_SG_EEENS5_IJSG_SB_EEEEEEEvNS4_8identityENS4_13SM90_TMA_LOADES1B_vS1C_EENS_8epilogue10collective6detail29Sm90TmaWarpSpecializedAdapterINS1G_15DefaultEpilogueISJ_SK_SK_NS1F_6thread17LinearCombinationISJ_Li1EffLNS1K_9ScaleType4KindE0ELNS_15FloatRoundStyleE2ESJ_EENS1_15EpilogueDefaultEEEEEvvEEEEvNT_6ParamsE,"a",@progbits
	.sectionflags	@""
	.align	4
.nv.constant0._ZN7cutlass13device_kernelINS_4gemm6kernel13GemmUniversalIN4cute5tupleIJiiiiEEENS1_10collective13CollectiveMmaINS1_34MainloopSm90TmaGmmaWarpSpecializedILi7ENS5_IJNS4_1CILi1EEENSA_ILi8EEESB_EEENS1_32KernelTmaWarpSpecializedPingpongEEENS5_IJNSA_ILi64EEESG_NSA_ILi128EEEEEENS_10bfloat16_tENS5_IJlSB_lEEESJ_SK_NS4_8TiledMMAINS4_8MMA_AtomIJNS4_4SM904GMMA27MMA_64x64x16_F32BF16BF16_SSILNSO_5MajorE0ELSQ_0ELNSO_7ScaleInE1ELSR_1EEEEEENS4_6LayoutINS5_IJSB_SB_SB_EEENS5_IJNSA_ILi0EEESW_SW_EEEEENS5_IJNS4_10UnderscoreESZ_SZ_EEEEENS4_23SM90_TMA_LOAD_MULTICASTENS4_14ComposedLayoutINS4_7SwizzleILi3ELi4ELi3EEENS4_18smem_ptr_flag_bitsILi16EEENSU_INS5_IJSC_SG_EEENS5_IJSG_SB_EEEEEEEvNS4_8identityENS4_13SM90_TMA_LOADES1B_vS1C_EENS_8epilogue10collective6detail29Sm90TmaWarpSpecializedAdapterINS1G_15DefaultEpilogueISJ_SK_SK_NS1F_6thread17LinearCombinationISJ_Li1EffLNS1K_9ScaleType4KindE0ELNS_15FloatRoundStyleE2ESJ_EENS1_15EpilogueDefaultEEEEEvvEEEEvNT_6ParamsE:
	.zero		1664


//--------------------- SYMBOLS --------------------------

	.type		.nv.reservedSmem.offset0,@object
	.size		.nv.reservedSmem.offset0,0x4
	.type		__assertfail,@function
